def attn_fwd(
    Q,
    K,
    V,
    Out,
    Lse,
    sm_scale,
    stride_qz,
    stride_qh,
    stride_qm,
    stride_qk,
    stride_kz,
    stride_kh,
    stride_kn,
    stride_kk,
    stride_vz,
    stride_vh,
    stride_vn,
    stride_vk,
    stride_oz,
    stride_oh,
    stride_om,
    stride_ok,
    seqlen_q,
    seqlen_k,
    BLOCK_M: tl.constexpr,
    BLOCK_N: tl.constexpr,
    HEAD_DIM: tl.constexpr,
    CAUSAL: tl.constexpr,
):
    start_m = tl.program_id(0)
    off_hz = tl.program_id(1)
    q_off = off_hz * stride_qh
    k_off = off_hz * stride_kh
    v_off = off_hz * stride_vh
    offs_m = start_m * BLOCK_M + tl.arange(0, BLOCK_M)
    offs_d = tl.arange(0, HEAD_DIM)
    offs_n = tl.arange(0, BLOCK_N)
    q_ptrs = Q + q_off + offs_m[:, None] * stride_qm + offs_d[None, :] * stride_qk
    k_ptrs = K + k_off + offs_d[:, None] * stride_kk + offs_n[None, :] * stride_kn
    v_ptrs = V + v_off + offs_n[:, None] * stride_vn + offs_d[None, :] * stride_vk
    m_i = tl.full([BLOCK_M], float("-inf"), dtype=tl.float32)
    l_i = tl.zeros([BLOCK_M], dtype=tl.float32) + 1.0
    acc = tl.zeros([BLOCK_M, HEAD_DIM], dtype=tl.float32)
    q = tl.load(q_ptrs)
    acc, l_i, m_i = _attn_fwd_inner(
        acc,
        l_i,
        m_i,
        q,
        k_ptrs,
        v_ptrs,
        sm_scale,
        stride_kn,
        stride_vn,
        start_m,
        seqlen_k,
        BLOCK_M,
        BLOCK_N,
        HEAD_DIM,
        CAUSAL,
    )
    acc = acc / l_i[:, None]
    lse = m_i + tl.math.log2(l_i) / 1.4426950408889634
    o_ptrs = (
        Out
        + off_hz * stride_oh
        + offs_m[:, None] * stride_om
        + offs_d[None, :] * stride_ok
    )
    tl.store(o_ptrs, acc.to(Out.dtype.element_ty))
    tl.store(Lse + off_hz * seqlen_q + offs_m, lse)

# config = {"BLOCK_M": 32, "BLOCK_N": 64, "HEAD_DIM": 128, "arch": "sm_90", "causal": true, "dtype": "bf16", "num_stages": 4, "num_warps": 8}
# arch = sm_90


// ===== COMPILED SASS (sm_90a) =====

	.target	sm_90a

	.elftype	@"ET_EXEC"


//--------------------- .note.nv.tkinfo           --------------------------
	.section	.note.nv.tkinfo,"",@"SHT_NOTE"
	.sectionflags	@"SHF_NOTE_NV_TKINFO"
	.tkinfo
        /*0018*/ 	.word	0x00000002
        /*0030*/ 	.string	""
        /*0030*/ 	.string	"ptxas"
        /*0030*/ 	.string	"Cuda compilation tools, release 13.0, V13.0.88"
        /*0030*/ 	.string	"Build cuda_13.0.r13.0/compiler.36424714_0"
        /*0030*/ 	.string	"-v  -suppress-debug-info  -lineinfo  -arch sm_90a "



//--------------------- .note.nv.cuinfo           --------------------------
	.section	.note.nv.cuinfo,"",@"SHT_NOTE"
	.sectionflags	@"SHF_NOTE_NV_CUINFO"
        /*0018*/ 	.short	0x0002
        /*001a*/ 	.short	0x005a
        /*001c*/ 	.short	0x0082
	.zero		2


//--------------------- .nv.info                  --------------------------
	.section	.nv.info,"",@"SHT_CUDA_INFO"
	.align	4


	//----- nvinfo : EIATTR_REGCOUNT
	.align		4
        /*0000*/ 	.byte	0x04, 0x2f
        /*0002*/ 	.short	(.L_2 - .L_1)
	.align		4
.L_1:
        /*0004*/ 	.word	index@(attn_fwd)
        /*0008*/ 	.word	0x000000ec


	//----- nvinfo : EIATTR_FRAME_SIZE
	.align		4
.L_2:
        /*000c*/ 	.byte	0x04, 0x11
        /*000e*/ 	.short	(.L_4 - .L_3)
	.align		4
.L_3:
        /*0010*/ 	.word	index@(attn_fwd)
        /*0014*/ 	.word	0x00000000


	//----- nvinfo : EIATTR_MIN_STACK_SIZE
	.align		4
.L_4:
        /*0018*/ 	.byte	0x04, 0x12
        /*001a*/ 	.short	(.L_6 - .L_5)
	.align		4
.L_5:
        /*001c*/ 	.word	index@(attn_fwd)
        /*0020*/ 	.word	0x00000000
.L_6:


//--------------------- .nv.compat                --------------------------
	.section	.nv.compat,"",@"SHT_CUDA_COMPAT_INFO"
	.align	4
        /*0000*/ 	.byte	0x02, 0x09, 0x01, 0x00, 0x02, 0x02, 0x01, 0x00, 0x02, 0x05, 0x05, 0x00, 0x03, 0x07, 0x01, 0x01
        /*0010*/ 	.byte	0x02, 0x03, 0x00, 0x00, 0x02, 0x06, 0x01, 0x00, 0x04, 0x0b, 0x08, 0x00, 0x00, 0x00, 0x00, 0x00
        /*0020*/ 	.byte	0x00, 0x00, 0x00, 0x00


//--------------------- .nv.info.attn_fwd         --------------------------
	.section	.nv.info.attn_fwd,"",@"SHT_CUDA_INFO"
	.sectionflags	@""
	.align	4


	//----- nvinfo : EIATTR_CUDA_API_VERSION
	.align		4
        /*0000*/ 	.byte	0x04, 0x37
        /*0002*/ 	.short	(.L_8 - .L_7)
.L_7:
        /*0004*/ 	.word	0x00000082


	//----- nvinfo : EIATTR_KPARAM_INFO
	.align		4
.L_8:
        /*0008*/ 	.byte	0x04, 0x17
        /*000a*/ 	.short	(.L_10 - .L_9)
.L_9:
        /*000c*/ 	.word	0x00000000
        /*0010*/ 	.short	0x0019
        /*0012*/ 	.short	0x0080
        /*0014*/ 	.byte	0x00, 0xf4, 0x21, 0x00


	//----- nvinfo : EIATTR_KPARAM_INFO
	.align		4
.L_10:
        /*0018*/ 	.byte	0x04, 0x17
        /*001a*/ 	.short	(.L_12 - .L_11)
.L_11:
        /*001c*/ 	.word	0x00000000
        /*0020*/ 	.short	0x0018
        /*0022*/ 	.short	0x0078
        /*0024*/ 	.byte	0x00, 0xf4, 0x21, 0x00


	//----- nvinfo : EIATTR_KPARAM_INFO
	.align		4
.L_12:
        /*0028*/ 	.byte	0x04, 0x17
        /*002a*/ 	.short	(.L_14 - .L_13)
.L_13:
        /*002c*/ 	.word	0x00000000
        /*0030*/ 	.short	0x0017
        /*0032*/ 	.short	0x0070
        /*0034*/ 	.byte	0x00, 0xf0, 0x11, 0x00


	//----- nvinfo : EIATTR_KPARAM_INFO
	.align		4
.L_14:
        /*0038*/ 	.byte	0x04, 0x17
        /*003a*/ 	.short	(.L_16 - .L_15)
.L_15:
        /*003c*/ 	.word	0x00000000
        /*0040*/ 	.short	0x0016
        /*0042*/ 	.short	0x006c
        /*0044*/ 	.byte	0x00, 0xf0, 0x11, 0x00


	//----- nvinfo : EIATTR_KPARAM_INFO
	.align		4
.L_16:
        /*0048*/ 	.byte	0x04, 0x17
        /*004a*/ 	.short	(.L_18 - .L_17)
.L_17:
        /*004c*/ 	.word	0x00000000
        /*0050*/ 	.short	0x0015
        /*0052*/ 	.short	0x0068
        /*0054*/ 	.byte	0x00, 0xf0, 0x11, 0x00


	//----- nvinfo : EIATTR_KPARAM_INFO
	.align		4
.L_18:
        /*0058*/ 	.byte	0x04, 0x17
        /*005a*/ 	.short	(.L_20 - .L_19)
.L_19:
        /*005c*/ 	.word	0x00000000
        /*0060*/ 	.short	0x0014
        /*0062*/ 	.short	0x0064
        /*0064*/ 	.byte	0x00, 0xf0, 0x11, 0x00


	//----- nvinfo : EIATTR_KPARAM_INFO
	.align		4
.L_20:
        /*0068*/ 	.byte	0x04, 0x17
        /*006a*/ 	.short	(.L_22 - .L_21)
.L_21:
        /*006c*/ 	.word	0x00000000
        /*0070*/ 	.short	0x0013
        /*0072*/ 	.short	0x0060
        /*0074*/ 	.byte	0x00, 0xf0, 0x11, 0x00


	//----- nvinfo : EIATTR_KPARAM_INFO
	.align		4
.L_22:
        /*0078*/ 	.byte	0x04, 0x17
        /*007a*/ 	.short	(.L_24 - .L_23)
.L_23:
        /*007c*/ 	.word	0x00000000
        /*0080*/ 	.short	0x0012
        /*0082*/ 	.short	0x005c
        /*0084*/ 	.byte	0x00, 0xf0, 0x11, 0x00


	//----- nvinfo : EIATTR_KPARAM_INFO
	.align		4
.L_24:
        /*0088*/ 	.byte	0x04, 0x17
        /*008a*/ 	.short	(.L_26 - .L_25)
.L_25:
        /*008c*/ 	.word	0x00000000
        /*0090*/ 	.short	0x0011
        /*0092*/ 	.short	0x0058
        /*0094*/ 	.byte	0x00, 0xf0, 0x11, 0x00


	//----- nvinfo : EIATTR_KPARAM_INFO
	.align		4
.L_26:
        /*0098*/ 	.byte	0x04, 0x17
        /*009a*/ 	.short	(.L_28 - .L_27)
.L_27:
        /*009c*/ 	.word	0x00000000
        /*00a0*/ 	.short	0x0010
        /*00a2*/ 	.short	0x0054
        /*00a4*/ 	.byte	0x00, 0xf0, 0x11, 0x00


	//----- nvinfo : EIATTR_KPARAM_INFO
	.align		4
.L_28:
        /*00a8*/ 	.byte	0x04, 0x17
        /*00aa*/ 	.short	(.L_30 - .L_29)
.L_29:
        /*00ac*/ 	.word	0x00000000
        /*00b0*/ 	.short	0x000f
        /*00b2*/ 	.short	0x0050
        /*00b4*/ 	.byte	0x00, 0xf0, 0x11, 0x00


	//----- nvinfo : EIATTR_KPARAM_INFO
	.align		4
.L_30:
        /*00b8*/ 	.byte	0x04, 0x17
        /*00ba*/ 	.short	(.L_32 - .L_31)
.L_31:
        /*00bc*/ 	.word	0x00000000
        /*00c0*/ 	.short	0x000e
        /*00c2*/ 	.short	0x004c
        /*00c4*/ 	.byte	0x00, 0xf0, 0x11, 0x00


	//----- nvinfo : EIATTR_KPARAM_INFO
	.align		4
.L_32:
        /*00c8*/ 	.byte	0x04, 0x17
        /*00ca*/ 	.short	(.L_34 - .L_33)
.L_33:
        /*00cc*/ 	.word	0x00000000
        /*00d0*/ 	.short	0x000d
        /*00d2*/ 	.short	0x0048
        /*00d4*/ 	.byte	0x00, 0xf0, 0x11, 0x00


	//----- nvinfo : EIATTR_KPARAM_INFO
	.align		4
.L_34:
        /*00d8*/ 	.byte	0x04, 0x17
        /*00da*/ 	.short	(.L_36 - .L_35)
.L_35:
        /*00dc*/ 	.word	0x00000000
        /*00e0*/ 	.short	0x000c
        /*00e2*/ 	.short	0x0044
        /*00e4*/ 	.byte	0x00, 0xf0, 0x11, 0x00


	//----- nvinfo : EIATTR_KPARAM_INFO
	.align		4
.L_36:
        /*00e8*/ 	.byte	0x04, 0x17
        /*00ea*/ 	.short	(.L_38 - .L_37)
.L_37:
        /*00ec*/ 	.word	0x00000000
        /*00f0*/ 	.short	0x000b
        /*00f2*/ 	.short	0x0040
        /*00f4*/ 	.byte	0x00, 0xf0, 0x11, 0x00


	//----- nvinfo : EIATTR_KPARAM_INFO
	.align		4
.L_38:
        /*00f8*/ 	.byte	0x04, 0x17
        /*00fa*/ 	.short	(.L_40 - .L_39)
.L_39:
        /*00fc*/ 	.word	0x00000000
        /*0100*/ 	.short	0x000a
        /*0102*/ 	.short	0x003c
        /*0104*/ 	.byte	0x00, 0xf0, 0x11, 0x00


	//----- nvinfo : EIATTR_KPARAM_INFO
	.align		4
.L_40:
        /*0108*/ 	.byte	0x04, 0x17
        /*010a*/ 	.short	(.L_42 - .L_41)
.L_41:
        /*010c*/ 	.word	0x00000000
        /*0110*/ 	.short	0x0009
        /*0112*/ 	.short	0x0038
        /*0114*/ 	.byte	0x00, 0xf0, 0x11, 0x00


	//----- nvinfo : EIATTR_KPARAM_INFO
	.align		4
.L_42:
        /*0118*/ 	.byte	0x04, 0x17
        /*011a*/ 	.short	(.L_44 - .L_43)
.L_43:
        /*011c*/ 	.word	0x00000000
        /*0120*/ 	.short	0x0008
        /*0122*/ 	.short	0x0034
        /*0124*/ 	.byte	0x00, 0xf0, 0x11, 0x00


	//----- nvinfo : EIATTR_KPARAM_INFO
	.align		4
.L_44:
        /*0128*/ 	.byte	0x04, 0x17
        /*012a*/ 	.short	(.L_46 - .L_45)
.L_45:
        /*012c*/ 	.word	0x00000000
        /*0130*/ 	.short	0x0007
        /*0132*/ 	.short	0x0030
        /*0134*/ 	.byte	0x00, 0xf0, 0x11, 0x00


	//----- nvinfo : EIATTR_KPARAM_INFO
	.align		4
.L_46:
        /*0138*/ 	.byte	0x04, 0x17
        /*013a*/ 	.short	(.L_48 - .L_47)
.L_47:
        /*013c*/ 	.word	0x00000000
        /*0140*/ 	.short	0x0006
        /*0142*/ 	.short	0x002c
        /*0144*/ 	.byte	0x00, 0xf0, 0x11, 0x00


	//----- nvinfo : EIATTR_KPARAM_INFO
	.align		4
.L_48:
        /*0148*/ 	.byte	0x04, 0x17
        /*014a*/ 	.short	(.L_50 - .L_49)
.L_49:
        /*014c*/ 	.word	0x00000000
        /*0150*/ 	.short	0x0005
        /*0152*/ 	.short	0x0028
        /*0154*/ 	.byte	0x00, 0xf0, 0x11, 0x00


	//----- nvinfo : EIATTR_KPARAM_INFO
	.align		4
.L_50:
        /*0158*/ 	.byte	0x04, 0x17
        /*015a*/ 	.short	(.L_52 - .L_51)
.L_51:
        /*015c*/ 	.word	0x00000000
        /*0160*/ 	.short	0x0004
        /*0162*/ 	.short	0x0020
        /*0164*/ 	.byte	0x00, 0xf4, 0x21, 0x00


	//----- nvinfo : EIATTR_KPARAM_INFO
	.align		4
.L_52:
        /*0168*/ 	.byte	0x04, 0x17
        /*016a*/ 	.short	(.L_54 - .L_53)
.L_53:
        /*016c*/ 	.word	0x00000000
        /*0170*/ 	.short	0x0003
        /*0172*/ 	.short	0x0018
        /*0174*/ 	.byte	0x00, 0xf4, 0x21, 0x00


	//----- nvinfo : EIATTR_KPARAM_INFO
	.align		4
.L_54:
        /*0178*/ 	.byte	0x04, 0x17
        /*017a*/ 	.short	(.L_56 - .L_55)
.L_55:
        /*017c*/ 	.word	0x00000000
        /*0180*/ 	.short	0x0002
        /*0182*/ 	.short	0x0010
        /*0184*/ 	.byte	0x00, 0xf4, 0x21, 0x00


	//----- nvinfo : EIATTR_KPARAM_INFO
	.align		4
.L_56:
        /*0188*/ 	.byte	0x04, 0x17
        /*018a*/ 	.short	(.L_58 - .L_57)
.L_57:
        /*018c*/ 	.word	0x00000000
        /*0190*/ 	.short	0x0001
        /*0192*/ 	.short	0x0008
        /*0194*/ 	.byte	0x00, 0xf4, 0x21, 0x00


	//----- nvinfo : EIATTR_KPARAM_INFO
	.align		4
.L_58:
        /*0198*/ 	.byte	0x04, 0x17
        /*019a*/ 	.short	(.L_60 - .L_59)
.L_59:
        /*019c*/ 	.word	0x00000000
        /*01a0*/ 	.short	0x0000
        /*01a2*/ 	.short	0x0000
        /*01a4*/ 	.byte	0x00, 0xf4, 0x21, 0x00


	//----- nvinfo : EIATTR_SPARSE_MMA_MASK
	.align		4
.L_60:
        /*01a8*/ 	.byte	0x03, 0x50
        /*01aa*/ 	.short	0x0000


	//----- nvinfo : EIATTR_MAXREG_COUNT
	.align		4
        /*01ac*/ 	.byte	0x03, 0x1b
        /*01ae*/ 	.short	0x00ff


	//----- nvinfo : EIATTR_NUM_BARRIERS
	.align		4
        /*01b0*/ 	.byte	0x02, 0x4c
        /*01b2*/ 	.byte	0x01
	.zero		1


	//----- nvinfo : EIATTR_MERCURY_ISA_VERSION
	.align		4
        /*01b4*/ 	.byte	0x03, 0x5f
        /*01b6*/ 	.short	0x0101


	//----- nvinfo : EIATTR_COOP_GROUP_MASK_REGIDS
	.align		4
        /*01b8*/ 	.byte	0x04, 0x29
        /*01ba*/ 	.short	(.L_62 - .L_61)


	//   ....[0]....
.L_61:
        /*01bc*/ 	.word	0xffffffff


	//   ....[1]....
        /*01c0*/ 	.word	0xffffffff


	//   ....[2]....
        /*01c4*/ 	.word	0xffffffff


	//   ....[3]....
        /*01c8*/ 	.word	0xffffffff


	//   ....[4]....
        /*01cc*/ 	.word	0xffffffff


	//   ....[5]....
        /*01d0*/ 	.word	0xffffffff


	//   ....[6]....
        /*01d4*/ 	.word	0xffffffff


	//   ....[7]....
        /*01d8*/ 	.word	0xffffffff


	//   ....[8]....
        /*01dc*/ 	.word	0xffffffff


	//   ....[9]....
        /*01e0*/ 	.word	0xffffffff


	//   ....[10]....
        /*01e4*/ 	.word	0xffffffff


	//   ....[11]....
        /*01e8*/ 	.word	0xffffffff


	//   ....[12]....
        /*01ec*/ 	.word	0xffffffff


	//   ....[13]....
        /*01f0*/ 	.word	0xffffffff


	//   ....[14]....
        /*01f4*/ 	.word	0xffffffff


	//   ....[15]....
        /*01f8*/ 	.word	0xffffffff


	//   ....[16]....
        /*01fc*/ 	.word	0xffffffff


	//   ....[17]....
        /*0200*/ 	.word	0xffffffff


	//   ....[18]....
        /*0204*/ 	.word	0xffffffff


	//   ....[19]....
        /*0208*/ 	.word	0xffffffff


	//   ....[20]....
        /*020c*/ 	.word	0xffffffff


	//   ....[21]....
        /*0210*/ 	.word	0xffffffff


	//----- nvinfo : EIATTR_COOP_GROUP_INSTR_OFFSETS
	.align		4
.L_62:
        /*0214*/ 	.byte	0x04, 0x28
        /*0216*/ 	.short	(.L_64 - .L_63)


	//   ....[0]....
.L_63:
        /*0218*/ 	.word	0x00002440


	//   ....[1]....
        /*021c*/ 	.word	0x00002490


	//   ....[2]....
        /*0220*/ 	.word	0x000024b0


	//   ....[3]....
        /*0224*/ 	.word	0x000024c0


	//   ....[4]....
        /*0228*/ 	.word	0x000024f0


	//   ....[5]....
        /*022c*/ 	.word	0x00002510


	//   ....[6]....
        /*0230*/ 	.word	0x00002530


	//   ....[7]....
        /*0234*/ 	.word	0x00002540


	//   ....[8]....
        /*0238*/ 	.word	0x00002770


	//   ....[9]....
        /*023c*/ 	.word	0x00002790


	//   ....[10]....
        /*0240*/ 	.word	0x000027b0


	//   ....[11]....
        /*0244*/ 	.word	0x00002a00


	//   ....[12]....
        /*0248*/ 	.word	0x00002a40


	//   ....[13]....
        /*024c*/ 	.word	0x00002a90


	//   ....[14]....
        /*0250*/ 	.word	0x00002af0


	//   ....[15]....
        /*0254*/ 	.word	0x00002b30


	//   ....[16]....
        /*0258*/ 	.word	0x00002b40


	//   ....[17]....
        /*025c*/ 	.word	0x00002b80


	//   ....[18]....
        /*0260*/ 	.word	0x00002bc0


	//   ....[19]....
        /*0264*/ 	.word	0x00002ce0


	//   ....[20]....
        /*0268*/ 	.word	0x00002d00


	//   ....[21]....
        /*026c*/ 	.word	0x00002d20


	//----- nvinfo : EIATTR_EXIT_INSTR_OFFSETS
	.align		4
.L_64:
        /*0270*/ 	.byte	0x04, 0x1c
        /*0272*/ 	.short	(.L_66 - .L_65)


	//   ....[0]....
.L_65:
        /*0274*/ 	.word	0x00004d80


	//   ....[1]....
        /*0278*/ 	.word	0x00004db0


	//----- nvinfo : EIATTR_REQNTID
	.align		4
.L_66:
        /*027c*/ 	.byte	0x04, 0x10
        /*027e*/ 	.short	(.L_68 - .L_67)
.L_67:
        /*0280*/ 	.word	0x00000100
        /*0284*/ 	.word	0x00000001
        /*0288*/ 	.word	0x00000001


	//----- nvinfo : EIATTR_CRS_STACK_SIZE
	.align		4
.L_68:
        /*028c*/ 	.byte	0x04, 0x1e
        /*028e*/ 	.short	(.L_70 - .L_69)
.L_69:
        /*0290*/ 	.word	0x00000000


	//----- nvinfo : EIATTR_CBANK_PARAM_SIZE
	.align		4
.L_70:
        /*0294*/ 	.byte	0x03, 0x19
        /*0296*/ 	.short	0x0088


	//----- nvinfo : EIATTR_PARAM_CBANK
	.align		4
        /*0298*/ 	.byte	0x04, 0x0a
        /*029a*/ 	.short	(.L_72 - .L_71)
	.align		4
.L_71:
        /*029c*/ 	.word	index@(.nv.constant0.attn_fwd)
        /*02a0*/ 	.short	0x0210
        /*02a2*/ 	.short	0x0088


	//----- nvinfo : EIATTR_SW_WAR
	.align		4
.L_72:
        /*02a4*/ 	.byte	0x04, 0x36
        /*02a6*/ 	.short	(.L_74 - .L_73)
.L_73:
        /*02a8*/ 	.word	0x00000008
.L_74:


//--------------------- .nv.callgraph             --------------------------
	.section	.nv.callgraph,"",@"SHT_CUDA_CALLGRAPH"
	.align	4
	.sectionentsize	8
	.align		4
        /*0000*/ 	.word	0x00000000
	.align		4
        /*0004*/ 	.word	0xffffffff
	.align		4
        /*0008*/ 	.word	0x00000000
	.align		4
        /*000c*/ 	.word	0xfffffffe
	.align		4
        /*0010*/ 	.word	0x00000000
	.align		4
        /*0014*/ 	.word	0xfffffffd
	.align		4
        /*0018*/ 	.word	0x00000000
	.align		4
        /*001c*/ 	.word	0xfffffffc


//--------------------- .nv.constant4             --------------------------
	.section	.nv.constant4,"a",@progbits
	.align	8
	.align		8
.nv.constant4:
        /*0000*/ 	.dword	_$_str


//--------------------- .text.attn_fwd            --------------------------
	.section	.text.attn_fwd,"ax",@progbits
	.align	128
        .global         attn_fwd
        .type           attn_fwd,@function
        .size           attn_fwd,(.L_x_11 - attn_fwd)
        .other          attn_fwd,@"STO_CUDA_ENTRY STV_DEFAULT"
attn_fwd:
.text.attn_fwd:
[----:B------:R-:W-:Y:S01]  /*0000*/  LDC R1, c[0x0][0x28] ;  /* 0x00000a00ff017b82 */ /* 0x000fe20000000800 */
[----:B------:R-:W0:Y:S07]  /*0010*/  S2R R17, SR_CTAID.X ;  /* 0x0000000000117919 */ /* 0x000e2e0000002500 */
[----:B------:R-:W1:Y:S01]  /*0020*/  S2UR UR9, SR_CTAID.Y ;  /* 0x00000000000979c3 */ /* 0x000e620000002600 */
[----:B------:R-:W-:Y:S01]  /*0030*/  ULDC.64 UR4, c[0x0][0x240] ;  /* 0x0000900000047ab9 */ /* 0x000fe20000000a00 */
[----:B------:R-:W-:Y:S01]  /*0040*/  ULDC.64 UR10, c[0x0][0x208] ;  /* 0x00008200000a7ab9 */ /* 0x000fe20000000a00 */
[----:B------:R-:W2:Y:S05]  /*0050*/  S2R R0, SR_TID.X ;  /* 0x0000000000007919 */ /* 0x000eaa0000002100 */
[----:B------:R-:W3:Y:S08]  /*0060*/  LDC R32, c[0x0][0x248] ;  /* 0x00009200ff207b82 */ /* 0x000ef00000000800 */
[----:B------:R-:W4:Y:S01]  /*0070*/  LDC.64 R28, c[0x0][0x210] ;  /* 0x00008400ff1c7b82 */ /* 0x000f220000000a00 */
[----:B-1----:R-:W-:-:S04]  /*0080*/  UIMAD UR4, UR9, UR4, URZ ;  /* 0x00000004090472a4 */ /* 0x002fc8000f8e023f */
[----:B------:R-:W-:Y:S01]  /*0090*/  USHF.L.U32 UR6, UR4, 0x1, URZ ;  /* 0x0000000104067899 */ /* 0x000fe2000800063f */
[----:B0-----:R-:W-:Y:S01]  /*00a0*/  IMAD.SHL.U32 R17, R17, 0x20, RZ ;  /* 0x0000002011117824 */ /* 0x001fe200078e00ff */
[----:B--2---:R-:W-:-:S04]  /*00b0*/  SHF.R.U32.HI R4, RZ, 0x5, R0 ;  /* 0x00000005ff047819 */ /* 0x004fc80000011600 */
[----:B------:R-:W-:Y:S02]  /*00c0*/  LOP3.LUT R2, R17, 0x1f, R0, 0xf8, !PT ;  /* 0x0000001f11027812 */ /* 0x000fe400078ef800 */
[----:B------:R-:W-:-:S03]  /*00d0*/  SGXT.U32 R4, R4, 0x3 ;  /* 0x000000030404781a */ /* 0x000fc60000000000 */
[----:B------:R-:W-:Y:S01]  /*00e0*/  IMAD R3, R2, UR5, RZ ;  /* 0x0000000502037c24 */ /* 0x000fe2000f8e02ff */
[----:B------:R-:W-:Y:S01]  /*00f0*/  UIMAD.WIDE UR4, UR4, 0x2, URZ ;  /* 0x00000002040478a5 */ /* 0x000fe2000f8e023f */
[----:B---3--:R-:W-:Y:S02]  /*0100*/  IMAD R7, R4, R32, RZ ;  /* 0x0000002004077224 */ /* 0x008fe400078e02ff */
[C---:B------:R-:W-:Y:S02]  /*0110*/  IMAD.SHL.U32 R5, R3.reuse, 0x2, RZ ;  /* 0x0000000203057824 */ /* 0x040fe400078e00ff */
[----:B------:R-:W-:-:S03]  /*0120*/  IMAD.HI R4, R3, 0x2, RZ ;  /* 0x0000000203047827 */ /* 0x000fc600078e02ff */
[----:B----4-:R-:W-:Y:S01]  /*0130*/  IADD3 R28, P0, P1, R5, UR6, R28 ;  /* 0x00000006051c7c10 */ /* 0x010fe2000f91e01c */
[----:B------:R-:W-:-:S03]  /*0140*/  IMAD R3, R32, 0x8, R7 ;  /* 0x0000000820037824 */ /* 0x000fc600078e0207 */
[----:B------:R-:W-:Y:S01]  /*0150*/  IADD3.X R30, R4, UR5, R29, P0, P1 ;  /* 0x00000005041e7c10 */ /* 0x000fe200087e241d */
[C---:B------:R-:W-:Y:S01]  /*0160*/  IMAD R9, R32.reuse, 0x8, R3 ;  /* 0x0000000820097824 */ /* 0x040fe200078e0203 */
[-C--:B------:R-:W-:Y:S02]  /*0170*/  LEA R4, P0, R7, R28.reuse, 0x1 ;  /* 0x0000001c07047211 */ /* 0x080fe400078008ff */
[----:B------:R-:W-:Y:S01]  /*0180*/  LEA R6, P1, R3, R28, 0x1 ;  /* 0x0000001c03067211 */ /* 0x000fe200078208ff */
[C---:B------:R-:W-:Y:S01]  /*0190*/  IMAD R11, R32.reuse, 0x8, R9 ;  /* 0x00000008200b7824 */ /* 0x040fe200078e0209 */
[----:B------:R-:W-:Y:S02]  /*01a0*/  LEA.HI.X.SX32 R5, R7, R30, 0x1, P0 ;  /* 0x0000001e07057211 */ /* 0x000fe400000f0eff */
[----:B------:R-:W-:Y:S02]  /*01b0*/  LEA R8, P0, R9, R28, 0x1 ;  /* 0x0000001c09087211 */ /* 0x000fe400078008ff */
[-C--:B------:R-:W-:Y:S01]  /*01c0*/  LEA.HI.X.SX32 R7, R3, R30.reuse, 0x1, P1 ;  /* 0x0000001e03077211 */ /* 0x080fe200008f0eff */
[C---:B------:R-:W-:Y:S01]  /*01d0*/  IMAD R3, R32.reuse, 0x8, R11 ;  /* 0x0000000820037824 */ /* 0x040fe200078e020b */
[----:B------:R-:W-:Y:S01]  /*01e0*/  LEA.HI.X.SX32 R9, R9, R30, 0x1, P0 ;  /* 0x0000001e09097211 */ /* 0x000fe200000f0eff */
[----:B------:R0:W2:Y:S01]  /*01f0*/  LDG.E.U16 R18, desc[UR10][R4.64] ;  /* 0x0000000a04127981 */ /* 0x0000a2000c1e1500 */
[----:B------:R-:W-:Y:S01]  /*0200*/  LEA R10, P0, R11, R28, 0x1 ;  /* 0x0000001c0b0a7211 */ /* 0x000fe200078008ff */
[----:B------:R-:W-:-:S02]  /*0210*/  IMAD R15, R32, 0x8, R3 ;  /* 0x00000008200f7824 */ /* 0x000fc400078e0203 */
[----:B------:R1:W3:Y:S01]  /*0220*/  LDG.E.U16 R19, desc[UR10][R6.64] ;  /* 0x0000000a06137981 */ /* 0x0002e2000c1e1500 */
[----:B------:R-:W-:Y:S02]  /*0230*/  LEA.HI.X.SX32 R11, R11, R30, 0x1, P0 ;  /* 0x0000001e0b0b7211 */ /* 0x000fe400000f0eff */
[C---:B------:R-:W-:Y:S01]  /*0240*/  LEA R12, P0, R3.reuse, R28, 0x1 ;  /* 0x0000001c030c7211 */ /* 0x040fe200078008ff */
[----:B------:R-:W4:Y:S03]  /*0250*/  LDG.E.U16 R20, desc[UR10][R8.64] ;  /* 0x0000000a08147981 */ /* 0x000f26000c1e1500 */
[----:B------:R-:W-:Y:S01]  /*0260*/  LEA.HI.X.SX32 R13, R3, R30, 0x1, P0 ;  /* 0x0000001e030d7211 */ /* 0x000fe200000f0eff */
[C---:B------:R-:W-:Y:S01]  /*0270*/  IMAD R3, R32.reuse, 0x8, R15 ;  /* 0x0000000820037824 */ /* 0x040fe200078e020f */
[-C--:B0-----:R-:W-:Y:S01]  /*0280*/  LEA R4, P0, R15, R28.reuse, 0x1 ;  /* 0x0000001c0f047211 */ /* 0x081fe200078008ff */
[----:B------:R0:W5:Y:S03]  /*0290*/  LDG.E.U16 R21, desc[UR10][R10.64] ;  /* 0x0000000a0a157981 */ /* 0x000166000c1e1500 */
[----:B------:R-:W-:Y:S01]  /*02a0*/  LEA R14, P1, R3, R28, 0x1 ;  /* 0x0000001c030e7211 */ /* 0x000fe200078208ff */
[----:B------:R0:W5:Y:S01]  /*02b0*/  LDG.E.U16 R22, desc[UR10][R12.64] ;  /* 0x0000000a0c167981 */ /* 0x000162000c1e1500 */
[----:B------:R-:W-:-:S02]  /*02c0*/  LEA R16, R32, R3, 0x3 ;  /* 0x0000000320107211 */ /* 0x000fc400078e18ff */
[-C--:B------:R-:W-:Y:S02]  /*02d0*/  LEA.HI.X.SX32 R5, R15, R30.reuse, 0x1, P0 ;  /* 0x0000001e0f057211 */ /* 0x080fe400000f0eff */
[----:B------:R-:W-:Y:S01]  /*02e0*/  LEA.HI.X.SX32 R15, R3, R30, 0x1, P1 ;  /* 0x0000001e030f7211 */ /* 0x000fe200008f0eff */
[----:B------:R-:W-:Y:S01]  /*02f0*/  IMAD R3, R32, 0x8, R16 ;  /* 0x0000000820037824 */ /* 0x000fe200078e0210 */
[C---:B-1----:R-:W-:Y:S01]  /*0300*/  LEA R6, P0, R16.reuse, R28, 0x1 ;  /* 0x0000001c10067211 */ /* 0x042fe200078008ff */
[----:B------:R1:W5:Y:S03]  /*0310*/  LDG.E.U16 R23, desc[UR10][R4.64] ;  /* 0x0000000a04177981 */ /* 0x000366000c1e1500 */
[----:B------:R-:W-:Y:S01]  /*0320*/  LEA.HI.X.SX32 R7, R16, R30, 0x1, P0 ;  /* 0x0000001e10077211 */ /* 0x000fe200000f0eff */
[C---:B0-----:R-:W-:Y:S01]  /*0330*/  IMAD R11, R32.reuse, 0x8, R3 ;  /* 0x00000008200b7824 */ /* 0x041fe200078e0203 */
[C---:B------:R-:W-:Y:S01]  /*0340*/  LEA R8, P0, R3.reuse, R28, 0x1 ;  /* 0x0000001c03087211 */ /* 0x040fe200078008ff */
[----:B------:R0:W5:Y:S03]  /*0350*/  LDG.E.U16 R24, desc[UR10][R14.64] ;  /* 0x0000000a0e187981 */ /* 0x000166000c1e1500 */
[----:B------:R-:W-:Y:S01]  /*0360*/  LEA.HI.X.SX32 R9, R3, R30, 0x1, P0 ;  /* 0x0000001e03097211 */ /* 0x000fe200000f0eff */
[C---:B------:R-:W-:Y:S01]  /*0370*/  IMAD R3, R32.reuse, 0x8, R11 ;  /* 0x0000000820037824 */ /* 0x040fe200078e020b */
[-C--:B------:R-:W-:Y:S01]  /*0380*/  LEA R10, P0, R11, R28.reuse, 0x1 ;  /* 0x0000001c0b0a7211 */ /* 0x080fe200078008ff */
[----:B------:R0:W5:Y:S02]  /*0390*/  LDG.E.U16 R25, desc[UR10][R6.64] ;  /* 0x0000000a06197981 */ /* 0x000164000c1e1500 */
[----:B------:R-:W-:Y:S01]  /*03a0*/  IMAD R16, R32, 0x8, R3 ;  /* 0x0000000820107824 */ /* 0x000fe200078e0203 */
[----:B------:R-:W-:Y:S01]  /*03b0*/  LEA R12, P1, R3, R28, 0x1 ;  /* 0x0000001c030c7211 */ /* 0x000fe200078208ff */
[----:B------:R0:W5:Y:S01]  /*03c0*/  LDG.E.U16 R26, desc[UR10][R8.64] ;  /* 0x0000000a081a7981 */ /* 0x000162000c1e1500 */
[----:B------:R-:W-:-:S02]  /*03d0*/  LEA.HI.X.SX32 R11, R11, R30, 0x1, P0 ;  /* 0x0000001e0b0b7211 */ /* 0x000fc400000f0eff */
[----:B------:R-:W-:Y:S01]  /*03e0*/  LEA.HI.X.SX32 R13, R3, R30, 0x1, P1 ;  /* 0x0000001e030d7211 */ /* 0x000fe200008f0eff */
[----:B------:R-:W-:Y:S01]  /*03f0*/  IMAD R3, R32, 0x8, R16 ;  /* 0x0000000820037824 */ /* 0x000fe200078e0210 */
[----:B-1----:R-:W-:Y:S01]  /*0400*/  LEA R4, P0, R16, R28, 0x1 ;  /* 0x0000001c10047211 */ /* 0x002fe200078008ff */
[----:B------:R1:W5:Y:S02]  /*0410*/  LDG.E.U16 R27, desc[UR10][R10.64] ;  /* 0x0000000a0a1b7981 */ /* 0x000364000c1e1500 */
[----:B0-----:R-:W-:Y:S01]  /*0420*/  IMAD R15, R32, 0x8, R3 ;  /* 0x00000008200f7824 */ /* 0x001fe200078e0203 */
[----:B------:R-:W-:Y:S01]  /*0430*/  LEA.HI.X.SX32 R5, R16, R30, 0x1, P0 ;  /* 0x0000001e10057211 */ /* 0x000fe200000f0eff */
[----:B------:R-:W5:Y:S01]  /*0440*/  LDG.E.U16 R12, desc[UR10][R12.64] ;  /* 0x0000000a0c0c7981 */ /* 0x000f62000c1e1500 */
[----:B------:R-:W-:Y:S01]  /*0450*/  LEA R6, P0, R3, R28, 0x1 ;  /* 0x0000001c03067211 */ /* 0x000fe200078008ff */
[----:B------:R-:W-:-:S03]  /*0460*/  IMAD R16, R32, 0x8, R15 ;  /* 0x0000000820107824 */ /* 0x000fc600078e020f */
[----:B------:R-:W-:Y:S01]  /*0470*/  LEA.HI.X.SX32 R7, R3, R30, 0x1, P0 ;  /* 0x0000001e03077211 */ /* 0x000fe200000f0eff */
[----:B------:R-:W5:Y:S01]  /*0480*/  LDG.E.U16 R5, desc[UR10][R4.64] ;  /* 0x0000000a04057981 */ /* 0x000f62000c1e1500 */
[C---:B------:R-:W-:Y:S02]  /*0490*/  LEA R8, P0, R15.reuse, R28, 0x1 ;  /* 0x0000001c0f087211 */ /* 0x040fe400078008ff */
[----:B------:R-:W-:Y:S01]  /*04a0*/  LEA R3, R32, R16, 0x3 ;  /* 0x0000001020037211 */ /* 0x000fe200078e18ff */
[----:B------:R0:W5:Y:S01]  /*04b0*/  LDG.E.U16 R6, desc[UR10][R6.64] ;  /* 0x0000000a06067981 */ /* 0x000162000c1e1500 */
[----:B------:R-:W-:Y:S02]  /*04c0*/  LEA.HI.X.SX32 R9, R15, R30, 0x1, P0 ;  /* 0x0000001e0f097211 */ /* 0x000fe400000f0eff */
[CC--:B------:R-:W-:Y:S02]  /*04d0*/  LEA R14, P1, R16.reuse, R28.reuse, 0x1 ;  /* 0x0000001c100e7211 */ /* 0x0c0fe400078208ff */
[----:B-1----:R-:W-:Y:S01]  /*04e0*/  LEA R10, P0, R3, R28, 0x1 ;  /* 0x0000001c030a7211 */ /* 0x002fe200078008ff */
[----:B------:R1:W5:Y:S01]  /*04f0*/  LDG.E.U16 R8, desc[UR10][R8.64] ;  /* 0x0000000a08087981 */ /* 0x000362000c1e1500 */
[----:B------:R-:W-:-:S02]  /*0500*/  LEA.HI.X.SX32 R15, R16, R30, 0x1, P1 ;  /* 0x0000001e100f7211 */ /* 0x000fc400008f0eff */
[----:B------:R-:W-:-:S03]  /*0510*/  LEA.HI.X.SX32 R11, R3, R30, 0x1, P0 ;  /* 0x0000001e030b7211 */ /* 0x000fc600000f0eff */
[----:B------:R1:W5:Y:S04]  /*0520*/  LDG.E.U16 R14, desc[UR10][R14.64] ;  /* 0x0000000a0e0e7981 */ /* 0x000368000c1e1500 */
[----:B------:R-:W5:Y:S01]  /*0530*/  LDG.E.U16 R10, desc[UR10][R10.64] ;  /* 0x0000000a0a0a7981 */ /* 0x000f62000c1e1500 */
[----:B------:R-:W1:Y:S01]  /*0540*/  S2UR UR8, SR_CgaCtaId ;  /* 0x00000000000879c3 */ /* 0x000e620000008800 */
[C---:B------:R-:W-:Y:S01]  /*0550*/  LOP3.LUT R3, R0.reuse, 0xc0, RZ, 0xc0, !PT ;  /* 0x000000c000037812 */ /* 0x040fe200078ec0ff */
[----:B------:R-:W-:Y:S01]  /*0560*/  UMOV UR4, 0x400 ;  /* 0x0000040000047882 */ /* 0x000fe20000000000 */
[----:B------:R-:W-:Y:S02]  /*0570*/  IMAD.SHL.U32 R16, R0, 0x2, RZ ;  /* 0x0000000200107824 */ /* 0x000fe400078e00ff */
[----:B------:R-:W-:-:S04]  /*0580*/  SHF.R.U32.HI R3, RZ, 0x2, R3 ;  /* 0x00000002ff037819 */ /* 0x000fc80000011603 */
[----:B0-----:R-:W-:Y:S01]  /*0590*/  LOP3.LUT R7, R3, 0x1fe, R16, 0x78, !PT ;  /* 0x000001fe03077812 */ /* 0x001fe200078e7810 */
[----:B-1----:R-:W-:Y:S01]  /*05a0*/  ULEA UR8, UR8, UR4, 0x18 ;  /* 0x0000000408087291 */ /* 0x002fe2000f8ec03f */
[----:B------:R-:W-:Y:S01]  /*05b0*/  IMAD.MOV.U32 R3, RZ, RZ, 0x3f800000 ;  /* 0x3f800000ff037424 */ /* 0x000fe200078e00ff */
[----:B------:R-:W-:Y:S01]  /*05c0*/  CS2R R88, SRZ ;  /* 0x0000000000587805 */ /* 0x000fe2000001ff00 */
[----:B------:R-:W-:Y:S01]  /*05d0*/  IMAD.MOV.U32 R162, RZ, RZ, -0x800000 ;  /* 0xff800000ffa27424 */ /* 0x000fe200078e00ff */
[----:B------:R-:W-:Y:S01]  /*05e0*/  CS2R R90, SRZ ;  /* 0x00000000005a7805 */ /* 0x000fe2000001ff00 */
[----:B------:R-:W-:Y:S01]  /*05f0*/  IMAD.MOV.U32 R141, RZ, RZ, -0x800000 ;  /* 0xff800000ff8d7424 */ /* 0x000fe200078e00ff */
[----:B------:R-:W-:Y:S01]  /*0600*/  CS2R R92, SRZ ;  /* 0x00000000005c7805 */ /* 0x000fe2000001ff00 */
[----:B------:R-:W-:Y:S01]  /*0610*/  IMAD.MOV.U32 R164, RZ, RZ, -0x800000 ;  /* 0xff800000ffa47424 */ /* 0x000fe200078e00ff */
[----:B------:R-:W-:Y:S01]  /*0620*/  CS2R R94, SRZ ;  /* 0x00000000005e7805 */ /* 0x000fe2000001ff00 */
[----:B------:R-:W-:Y:S01]  /*0630*/  IMAD.MOV.U32 R163, RZ, RZ, -0x800000 ;  /* 0xff800000ffa37424 */ /* 0x000fe200078e00ff */
[----:B------:R-:W-:Y:S01]  /*0640*/  CS2R R96, SRZ ;  /* 0x0000000000607805 */ /* 0x000fe2000001ff00 */
[----:B------:R-:W-:Y:S01]  /*0650*/  IMAD.MOV.U32 R4, RZ, RZ, 0x3f800000 ;  /* 0x3f800000ff047424 */ /* 0x000fe200078e00ff */
[----:B------:R-:W-:-:S02]  /*0660*/  CS2R R98, SRZ ;  /* 0x0000000000627805 */ /* 0x000fc4000001ff00 */
[----:B------:R-:W-:Y:S02]  /*0670*/  CS2R R100, SRZ ;  /* 0x0000000000647805 */ /* 0x000fe4000001ff00 */
[----:B------:R-:W-:Y:S02]  /*0680*/  CS2R R102, SRZ ;  /* 0x0000000000667805 */ /* 0x000fe4000001ff00 */
[C---:B------:R-:W-:Y:S02]  /*0690*/  LOP3.LUT R9, R0.reuse, 0x3, RZ, 0xc0, !PT ;  /* 0x0000000300097812 */ /* 0x040fe400078ec0ff */
[C---:B------:R-:W-:Y:S02]  /*06a0*/  LOP3.LUT R13, R0.reuse, 0xe0, RZ, 0xc0, !PT ;  /* 0x000000e0000d7812 */ /* 0x040fe400078ec0ff */
[----:B------:R-:W-:Y:S01]  /*06b0*/  LOP3.LUT R15, R0, 0x3f, RZ, 0xc0, !PT ;  /* 0x0000003f000f7812 */ /* 0x000fe200078ec0ff */
[----:B--2---:R-:W-:Y:S04]  /*06c0*/  STS.U16 [R7+UR8+0x4000], R18 ;  /* 0x0040001207007988 */ /* 0x004fe80008000408 */
[----:B---3--:R-:W-:Y:S04]  /*06d0*/  STS.U16 [R7+UR8+0x4200], R19 ;  /* 0x0042001307007988 */ /* 0x008fe80008000408 */
[----:B----4-:R-:W-:Y:S04]  /*06e0*/  STS.U16 [R7+UR8+0x4400], R20 ;  /* 0x0044001407007988 */ /* 0x010fe80008000408 */
[----:B-----5:R-:W-:Y:S04]  /*06f0*/  STS.U16 [R7+UR8+0x4600], R21 ;  /* 0x0046001507007988 */ /* 0x020fe80008000408 */
[----:B------:R-:W-:Y:S04]  /*0700*/  STS.U16 [R7+UR8+0x4800], R22 ;  /* 0x0048001607007988 */ /* 0x000fe80008000408 */
        /* <DEDUP_REMOVED lines=10> */
[----:B------:R0:W-:Y:S02]  /*07b0*/  STS.U16 [R7+UR8+0x5e00], R10 ;  /* 0x005e000a07007988 */ /* 0x0001e40008000408 */
[----:B0-----:R-:W-:-:S05]  /*07c0*/  VIADD R7, R17, 0x20 ;  /* 0x0000002011077836 */ /* 0x001fca0000000000 */
[----:B------:R-:W-:Y:S01]  /*07d0*/  ISETP.GE.AND P0, PT, R7, 0x1, PT ;  /* 0x000000010700780c */ /* 0x000fe20003f06270 */
[----:B------:R-:W-:Y:S01]  /*07e0*/  IMAD.MOV.U32 R6, RZ, RZ, 0x3f800000 ;  /* 0x3f800000ff067424 */ /* 0x000fe200078e00ff */
[----:B------:R-:W-:Y:S02]  /*07f0*/  MOV R5, 0x3f800000 ;  /* 0x3f80000000057802 */ /* 0x000fe40000000f00 */
[----:B------:R-:W-:-:S09]  /*0800*/  LOP3.LUT R8, R0, 0xff, RZ, 0xc0, !PT ;  /* 0x000000ff00087812 */ /* 0x000fd200078ec0ff */
[----:B------:R-:W-:Y:S05]  /*0810*/  @!P0 BRA `(.L_x_0) ;  /* 0x0000003000248947 */ /* 0x000fea0003800000 */
[----:B------:R-:W0:Y:S01]  /*0820*/  LDC.64 R66, c[0x0][0x250] ;  /* 0x00009400ff427b82 */ /* 0x000e220000000a00 */
[--C-:B------:R-:W-:Y:S01]  /*0830*/  SHF.R.U32.HI R4, RZ, 0x7, R0.reuse ;  /* 0x00000007ff047819 */ /* 0x100fe20000011600 */
[C---:B------:R-:W-:Y:S01]  /*0840*/  IMAD.SHL.U32 R3, R0.reuse, 0x8, RZ ;  /* 0x0000000800037824 */ /* 0x040fe200078e00ff */
[----:B------:R-:W-:Y:S01]  /*0850*/  SHF.R.U32.HI R12, RZ, 0x2, R0 ;  /* 0x00000002ff0c7819 */ /* 0x000fe20000011600 */
[----:B------:R-:W-:Y:S01]  /*0860*/  IMAD.SHL.U32 R6, R0, 0x80, RZ ;  /* 0x0000008000067824 */ /* 0x000fe200078e00ff */
[----:B------:R-:W-:Y:S01]  /*0870*/  SGXT.U32 R4, R4, 0x1 ;  /* 0x000000010404781a */ /* 0x000fe20000000000 */
[----:B------:R-:W-:Y:S01]  /*0880*/  ULDC UR6, c[0x0][0x258] ;  /* 0x0000960000067ab9 */ /* 0x000fe20000000800 */
[----:B------:R-:W-:Y:S01]  /*0890*/  SGXT.U32 R12, R12, 0x3 ;  /* 0x000000030c0c781a */ /* 0x000fe20000000000 */
[----:B------:R-:W1:Y:S01]  /*08a0*/  LDC R76, c[0x0][0x268] ;  /* 0x00009a00ff4c7b82 */ /* 0x000e620000000800 */
[----:B------:R-:W-:Y:S01]  /*08b0*/  ISETP.NE.U32.AND P0, PT, R9, RZ, PT ;  /* 0x000000ff0900720c */ /* 0x000fe20003f05070 */
[----:B------:R-:W-:Y:S01]  /*08c0*/  ULDC.64 UR4, c[0x0][0x260] ;  /* 0x0000980000047ab9 */ /* 0x000fe20000000a00 */
[----:B------:R-:W-:Y:S01]  /*08d0*/  LOP3.LUT R3, R3, 0x30, RZ, 0xc0, !PT ;  /* 0x0000003003037812 */ /* 0x000fe200078ec0ff */
[----:B------:R-:W-:Y:S01]  /*08e0*/  UIMAD UR4, UR9, UR4, URZ ;  /* 0x00000004090472a4 */ /* 0x000fe2000f8e023f */
[----:B------:R-:W-:Y:S01]  /*08f0*/  LOP3.LUT R9, R12, R17, RZ, 0xfc, !PT ;  /* 0x000000110c097212 */ /* 0x000fe200078efcff */
[----:B------:R-:W-:Y:S01]  /*0900*/  IMAD R15, R15, UR5, RZ ;  /* 0x000000050f0f7c24 */ /* 0x000fe2000f8e02ff */
[C-C-:B------:R-:W-:Y:S01]  /*0910*/  LOP3.LUT R10, R17.reuse, 0x8, R12.reuse, 0xfe, !PT ;  /* 0x00000008110a7812 */ /* 0x140fe200078efe0c */
[----:B------:R-:W2:Y:S01]  /*0920*/  LDC.64 R80, c[0x0][0x220] ;  /* 0x00008800ff507b82 */ /* 0x000ea20000000a00 */
[--C-:B------:R-:W-:Y:S01]  /*0930*/  LOP3.LUT R11, R17, 0x10, R12.reuse, 0xfe, !PT ;  /* 0x00000010110b7812 */ /* 0x100fe200078efe0c */
[----:B------:R-:W-:Y:S01]  /*0940*/  IMAD.HI R74, R15, 0x2, RZ ;  /* 0x000000020f4a7827 */ /* 0x000fe200078e02ff */
[----:B------:R-:W-:-:S02]  /*0950*/  LOP3.LUT R12, R17, 0x18, R12, 0xfe, !PT ;  /* 0x00000018110c7812 */ /* 0x000fc400078efe0c */
[----:B------:R-:W-:Y:S02]  /*0960*/  CS2R R88, SRZ ;  /* 0x0000000000587805 */ /* 0x000fe4000001ff00 */
[----:B------:R-:W-:Y:S01]  /*0970*/  CS2R R90, SRZ ;  /* 0x00000000005a7805 */ /* 0x000fe2000001ff00 */
[----:B------:R-:W-:Y:S01]  /*0980*/  IMAD.MOV.U32 R138, RZ, RZ, -0x800000 ;  /* 0xff800000ff8a7424 */ /* 0x000fe200078e00ff */
[----:B------:R-:W-:Y:S01]  /*0990*/  CS2R R92, SRZ ;  /* 0x00000000005c7805 */ /* 0x000fe2000001ff00 */
[----:B0-----:R-:W-:Y:S01]  /*09a0*/  IMAD R18, R4, R67, RZ ;  /* 0x0000004304127224 */ /* 0x001fe200078e02ff */
[----:B------:R-:W-:Y:S01]  /*09b0*/  LOP3.LUT R4, R0, 0x7, RZ, 0xc0, !PT ;  /* 0x0000000700047812 */ /* 0x000fe200078ec0ff */
[----:B------:R-:W-:Y:S01]  /*09c0*/  IMAD.MOV.U32 R139, RZ, RZ, -0x800000 ;  /* 0xff800000ff8b7424 */ /* 0x000fe200078e00ff */
[----:B------:R-:W-:Y:S01]  /*09d0*/  CS2R R94, SRZ ;  /* 0x00000000005e7805 */ /* 0x000fe2000001ff00 */
[C---:B------:R-:W-:Y:S01]  /*09e0*/  IMAD R20, R67.reuse, 0x2, R18 ;  /* 0x0000000243147824 */ /* 0x040fe200078e0212 */
[----:B------:R-:W-:Y:S01]  /*09f0*/  CS2R R96, SRZ ;  /* 0x0000000000607805 */ /* 0x000fe2000001ff00 */
[C---:B------:R-:W-:Y:S01]  /*0a00*/  IMAD.SHL.U32 R5, R4.reuse, 0x10, RZ ;  /* 0x0000001004057824 */ /* 0x040fe200078e00ff */
[----:B------:R-:W-:Y:S01]  /*0a10*/  CS2R R98, SRZ ;  /* 0x0000000000627805 */ /* 0x000fe2000001ff00 */
[----:B------:R-:W-:Y:S01]  /*0a20*/  IMAD R22, R67, 0x2, R20 ;  /* 0x0000000243167824 */ /* 0x000fe200078e0214 */
[----:B------:R-:W-:Y:S01]  /*0a30*/  CS2R R100, SRZ ;  /* 0x0000000000647805 */ /* 0x000fe2000001ff00 */
[C---:B------:R-:W-:Y:S01]  /*0a40*/  IMAD R14, R4.reuse, 0x4, R13 ;  /* 0x00000004040e7824 */ /* 0x040fe200078e020d */
[----:B------:R-:W-:Y:S01]  /*0a50*/  LOP3.LUT R17, R5, 0x780, R6, 0xf8, !PT ;  /* 0x0000078005117812 */ /* 0x000fe200078ef806 */
[----:B------:R-:W-:Y:S01]  /*0a60*/  IMAD R24, R67, 0x2, R22 ;  /* 0x0000000243187824 */ /* 0x000fe200078e0216 */
[----:B------:R-:W-:Y:S01]  /*0a70*/  CS2R R102, SRZ ;  /* 0x0000000000667805 */ /* 0x000fe2000001ff00 */
[----:B------:R-:W-:Y:S01]  /*0a80*/  IMAD R13, R13, 0x40, R5 ;  /* 0x000000400d0d7824 */ /* 0x000fe200078e0205 */
[----:B------:R-:W-:Y:S01]  /*0a90*/  LOP3.LUT R5, R5, 0x30, R16, 0x78, !PT ;  /* 0x0000003005057812 */ /* 0x000fe200078e7810 */
[----:B------:R-:W-:Y:S01]  /*0aa0*/  IMAD R26, R67, 0x2, R24 ;  /* 0x00000002431a7824 */ /* 0x000fe200078e0218 */
[----:B------:R-:W-:Y:S01]  /*0ab0*/  LOP3.LUT R17, R17, 0x10, R0, 0x78, !PT ;  /* 0x0000001011117812 */ /* 0x000fe200078e7800 */
[----:B------:R-:W-:Y:S01]  /*0ac0*/  IMAD R3, R4, 0x40, R3 ;  /* 0x0000004004037824 */ /* 0x000fe200078e0203 */
[----:B------:R-:W-:Y:S01]  /*0ad0*/  LOP3.LUT R19, R13, 0x30, R16, 0x78, !PT ;  /* 0x000000300d137812 */ /* 0x000fe200078e7810 */
[----:B------:R-:W-:Y:S01]  /*0ae0*/  IMAD R28, R67, 0x2, R26 ;  /* 0x00000002431c7824 */ /* 0x000fe200078e021a */
[----:B------:R-:W-:Y:S01]  /*0af0*/  LOP3.LUT R17, R17, 0x60, RZ, 0x3c, !PT ;  /* 0x0000006011117812 */ /* 0x000fe200078e3cff */
[----:B------:R-:W-:Y:S01]  /*0b00*/  IMAD.U32 R13, R14, 0x20, R5 ;  /* 0x000000200e0d7824 */ /* 0x000fe200078e0005 */
[----:B------:R-:W-:Y:S01]  /*0b10*/  LOP3.LUT R3, R3, 0x10, R16, 0x78, !PT ;  /* 0x0000001003037812 */ /* 0x000fe200078e7810 */
[----:B------:R-:W-:Y:S01]  /*0b20*/  IMAD R19, R4, 0x100, R19 ;  /* 0x0000010004137824 */ /* 0x000fe200078e0213 */
[C---:B------:R-:W-:Y:S01]  /*0b30*/  LEA R30, R67.reuse, R28, 0x1 ;  /* 0x0000001c431e7211 */ /* 0x040fe200078e08ff */
[----:B------:R-:W-:Y:S01]  /*0b40*/  IMAD.MOV.U32 R140, RZ, RZ, -0x800000 ;  /* 0xff800000ff8c7424 */ /* 0x000fe200078e00ff */
[----:B------:R-:W-:Y:S01]  /*0b50*/  LOP3.LUT R14, R0, 0x10, RZ, 0xc0, !PT ;  /* 0x00000010000e7812 */ /* 0x000fe200078ec0ff */
[----:B------:R-:W-:Y:S01]  /*0b60*/  ULDC UR12, c[0x0][0x238] ;  /* 0x00008e00000c7ab9 */ /* 0x000fe20000000800 */
[----:B------:R-:W-:Y:S01]  /*0b70*/  SHF.R.U32.HI R4, RZ, 0x6, R0 ;  /* 0x00000006ff047819 */ /* 0x000fe20000011600 */
[----:B------:R-:W-:Y:S01]  /*0b80*/  IMAD R32, R67, 0x2, R30 ;  /* 0x0000000243207824 */ /* 0x000fe200078e021e */
[----:B------:R-:W-:-:S02]  /*0b90*/  LEA R14, R14, R3, 0x5 ;  /* 0x000000030e0e7211 */ /* 0x000fc400078e28ff */
[----:B------:R-:W-:Y:S01]  /*0ba0*/  LOP3.LUT R3, R0, 0x7f, RZ, 0xc0, !PT ;  /* 0x0000007f00037812 */ /* 0x000fe200078ec0ff */
[----:B------:R-:W-:Y:S01]  /*0bb0*/  IMAD R34, R67, 0x2, R32 ;  /* 0x0000000243227824 */ /* 0x000fe200078e0220 */
[----:B------:R-:W-:Y:S02]  /*0bc0*/  SGXT.U32 R4, R4, 0x2 ;  /* 0x000000020404781a */ /* 0x000fe40000000000 */
[----:B------:R-:W-:Y:S01]  /*0bd0*/  LOP3.LUT R19, R19, 0x40, RZ, 0x3c, !PT ;  /* 0x0000004013137812 */ /* 0x000fe200078e3cff */
[----:B------:R-:W-:Y:S02]  /*0be0*/  IMAD R36, R67, 0x2, R34 ;  /* 0x0000000243247824 */ /* 0x000fe400078e0222 */
[----:B------:R-:W-:Y:S01]  /*0bf0*/  IMAD R6, R3, UR6, RZ ;  /* 0x0000000603067c24 */ /* 0x000fe2000f8e02ff */
[----:B------:R-:W-:Y:S01]  /*0c00*/  ULDC.64 UR6, c[0x0][0x218] ;  /* 0x0000860000067ab9 */ /* 0x000fe20000000a00 */
[----:B------:R-:W-:Y:S02]  /*0c10*/  IMAD R38, R67, 0x2, R36 ;  /* 0x0000000243267824 */ /* 0x000fe400078e0224 */
[----:B------:R-:W-:-:S02]  /*0c20*/  IMAD R3, R66, UR9, RZ ;  /* 0x0000000942037c24 */ /* 0x000fc4000f8e02ff */
[C---:B------:R-:W-:Y:S02]  /*0c30*/  IMAD R40, R67.reuse, 0x2, R38 ;  /* 0x0000000243287824 */ /* 0x040fe400078e0226 */
[C---:B------:R-:W-:Y:S02]  /*0c40*/  IMAD.SHL.U32 R16, R6.reuse, 0x2, RZ ;  /* 0x0000000206107824 */ /* 0x040fe400078e00ff */
[----:B------:R-:W-:Y:S02]  /*0c50*/  IMAD R42, R67, 0x2, R40 ;  /* 0x00000002432a7824 */ /* 0x000fe400078e0228 */
[----:B------:R-:W-:Y:S02]  /*0c60*/  IMAD.SHL.U32 R5, R3, 0x2, RZ ;  /* 0x0000000203057824 */ /* 0x000fe400078e00ff */
[C---:B------:R-:W-:Y:S02]  /*0c70*/  IMAD R44, R67.reuse, 0x2, R42 ;  /* 0x00000002432c7824 */ /* 0x040fe400078e022a */
[----:B------:R-:W-:Y:S01]  /*0c80*/  IMAD.HI R6, R6, 0x2, RZ ;  /* 0x0000000206067827 */ /* 0x000fe200078e02ff */
[----:B------:R-:W-:Y:S01]  /*0c90*/  IADD3 R149, P1, P2, R16, UR6, R5 ;  /* 0x0000000610957c10 */ /* 0x000fe2000fa3e005 */
[----:B------:R-:W-:Y:S01]  /*0ca0*/  USHF.L.U32 UR6, UR4, 0x1, URZ ;  /* 0x0000000104067899 */ /* 0x000fe2000800063f */
[----:B------:R-:W-:Y:S01]  /*0cb0*/  LEA R46, R67, R44, 0x1 ;  /* 0x0000002c432e7211 */ /* 0x000fe200078e08ff */
[----:B------:R-:W-:Y:S01]  /*0cc0*/  IMAD.HI R3, R3, 0x2, RZ ;  /* 0x0000000203037827 */ /* 0x000fe200078e02ff */
[----:B------:R-:W-:Y:S01]  /*0cd0*/  UIMAD.WIDE UR4, UR4, 0x2, URZ ;  /* 0x00000002040478a5 */ /* 0x000fe2000f8e023f */
[----:B------:R-:W-:-:S02]  /*0ce0*/  LEA R206, P3, R20, R149, 0x1 ;  /* 0x0000009514ce7211 */ /* 0x000fc400078608ff */
[C---:B------:R-:W-:Y:S01]  /*0cf0*/  IMAD R48, R67.reuse, 0x2, R46 ;  /* 0x0000000243307824 */ /* 0x040fe200078e022e */
[----:B------:R-:W-:Y:S01]  /*0d00*/  IADD3.X R49, R6, UR7, R3, P1, P2 ;  /* 0x0000000706317c10 */ /* 0x000fe20008fe4403 */
[----:B-1----:R-:W-:Y:S01]  /*0d10*/  IMAD R5, R4, R76, RZ ;  /* 0x0000004c04057224 */ /* 0x002fe200078e02ff */
[----:B------:R-:W-:Y:S01]  /*0d20*/  LEA R204, P4, R22, R149, 0x1 ;  /* 0x0000009516cc7211 */ /* 0x000fe200078808ff */
[----:B------:R-:W-:Y:S01]  /*0d30*/  IMAD R50, R67, 0x2, R48 ;  /* 0x0000000243327824 */ /* 0x000fe200078e0230 */
[-C--:B------:R-:W-:Y:S01]  /*0d40*/  LEA.HI.X.SX32 R207, R20, R49.reuse, 0x1, P3 ;  /* 0x0000003114cf7211 */ /* 0x080fe200018f0eff */
[----:B------:R-:W-:Y:S01]  /*0d50*/  IMAD.SHL.U32 R3, R15, 0x2, RZ ;  /* 0x000000020f037824 */ /* 0x000fe200078e00ff */
[----:B------:R-:W-:Y:S01]  /*0d60*/  LEA.HI.X.SX32 R205, R22, R49, 0x1, P4 ;  /* 0x0000003116cd7211 */ /* 0x000fe200020f0eff */
[----:B------:R-:W-:Y:S01]  /*0d70*/  IMAD R52, R67, 0x2, R50 ;  /* 0x0000000243347824 */ /* 0x000fe200078e0232 */
[----:B------:R-:W-:Y:S01]  /*0d80*/  LEA R200, P3, R26, R149, 0x1 ;  /* 0x000000951ac87211 */ /* 0x000fe200078608ff */
[C---:B------:R-:W-:Y:S01]  /*0d90*/  IMAD R21, R76.reuse, 0x4, R5 ;  /* 0x000000044c157824 */ /* 0x040fe200078e0205 */
[----:B--2---:R-:W-:Y:S01]  /*0da0*/  IADD3 R80, P1, P2, R3, UR6, R80 ;  /* 0x0000000603507c10 */ /* 0x004fe2000fa3e050 */
[----:B------:R-:W-:Y:S01]  /*0db0*/  UMOV UR4, URZ ;  /* 0x0000003f00047c82 */ /* 0x000fe20008000000 */
[----:B------:R-:W-:Y:S01]  /*0dc0*/  LEA R54, R67, R52, 0x1 ;  /* 0x0000003443367211 */ /* 0x000fe200078e08ff */
[----:B------:R-:W-:Y:S01]  /*0dd0*/  IMAD R33, R76, 0x4, R21 ;  /* 0x000000044c217824 */ /* 0x000fe200078e0215 */
[----:B------:R-:W-:-:S02]  /*0de0*/  IADD3.X R84, R74, UR5, R81, P1, P2 ;  /* 0x000000054a547c10 */ /* 0x000fc40008fe4451 */
[-C--:B------:R-:W-:Y:S01]  /*0df0*/  LEA R208, P2, R18, R149.reuse, 0x1 ;  /* 0x0000009512d07211 */ /* 0x080fe200078408ff */
[C---:B------:R-:W-:Y:S01]  /*0e00*/  IMAD R56, R67.reuse, 0x2, R54 ;  /* 0x0000000243387824 */ /* 0x040fe200078e0236 */
[----:B------:R-:W-:Y:S01]  /*0e10*/  LEA R198, P4, R28, R149, 0x1 ;  /* 0x000000951cc67211 */ /* 0x000fe200078808ff */
[----:B------:R-:W-:Y:S01]  /*0e20*/  IMAD R15, R76, 0x4, R33 ;  /* 0x000000044c0f7824 */ /* 0x000fe200078e0221 */
[----:B------:R-:W-:Y:S01]  /*0e30*/  LEA.HI.X.SX32 R209, R18, R49, 0x1, P2 ;  /* 0x0000003112d17211 */ /* 0x000fe200010f0eff */
[C---:B------:R-:W-:Y:S01]  /*0e40*/  IMAD R58, R67.reuse, 0x2, R56 ;  /* 0x00000002433a7824 */ /* 0x040fe200078e0238 */
[----:B------:R-:W-:Y:S01]  /*0e50*/  LEA R202, P2, R24, R149, 0x1 ;  /* 0x0000009518ca7211 */ /* 0x000fe200078408ff */
[----:B------:R-:W-:Y:S01]  /*0e60*/  IMAD R35, R76, 0x4, R15 ;  /* 0x000000044c237824 */ /* 0x000fe200078e020f */
[-C--:B------:R-:W-:Y:S01]  /*0e70*/  LEA.HI.X.SX32 R201, R26, R49.reuse, 0x1, P3 ;  /* 0x000000311ac97211 */ /* 0x080fe200018f0eff */
[C---:B------:R-:W-:Y:S01]  /*0e80*/  IMAD R60, R67.reuse, 0x2, R58 ;  /* 0x00000002433c7824 */ /* 0x040fe200078e023a */
[-C--:B------:R-:W-:Y:S01]  /*0e90*/  LEA.HI.X.SX32 R203, R24, R49.reuse, 0x1, P2 ;  /* 0x0000003118cb7211 */ /* 0x080fe200010f0eff */
[----:B------:R-:W-:Y:S01]  /*0ea0*/  IMAD R37, R76, 0x4, R35 ;  /* 0x000000044c257824 */ /* 0x000fe200078e0223 */
[----:B------:R-:W-:Y:S01]  /*0eb0*/  LEA.HI.X.SX32 R199, R28, R49, 0x1, P4 ;  /* 0x000000311cc77211 */ /* 0x000fe200020f0eff */
[C---:B------:R-:W-:Y:S01]  /*0ec0*/  IMAD R62, R67.reuse, 0x2, R60 ;  /* 0x00000002433e7824 */ /* 0x040fe200078e023c */
[-C--:B------:R-:W-:Y:S01]  /*0ed0*/  LEA R196, P2, R30, R149.reuse, 0x1 ;  /* 0x000000951ec47211 */ /* 0x080fe200078408ff */
[----:B------:R-:W-:Y:S01]  /*0ee0*/  IMAD R18, R76, 0x4, R37 ;  /* 0x000000044c127824 */ /* 0x000fe200078e0225 */
[-C--:B------:R-:W-:Y:S01]  /*0ef0*/  LEA R194, P3, R32, R149.reuse, 0x1 ;  /* 0x0000009520c27211 */ /* 0x080fe200078608ff */
        /* <DEDUP_REMOVED lines=12> */
[----:B------:R-:W-:Y:S01]  /*0fc0*/  IMAD R70, R67, 0x2, R68 ;  /* 0x0000000243467824 */ /* 0x000fe200078e0244 */
[-C--:B------:R-:W-:Y:S01]  /*0fd0*/  LEA R186, P4, R40, R149.reuse, 0x1 ;  /* 0x0000009528ba7211 */ /* 0x080fe200078808ff */
[----:B------:R-:W-:Y:S01]  /*0fe0*/  IMAD R43, R76, 0x4, R41 ;  /* 0x000000044c2b7824 */ /* 0x000fe200078e0229 */
[----:B------:R-:W-:-:S02]  /*0ff0*/  LEA R22, P5, R48, R149, 0x1 ;  /* 0x0000009530167211 */ /* 0x000fc400078a08ff */
[C---:B------:R-:W-:Y:S02]  /*1000*/  LEA R4, R67.reuse, R70, 0x1 ;  /* 0x0000004643047211 */ /* 0x040fe400078e08ff */
[-C--:B------:R-:W-:Y:S02]  /*1010*/  LEA.HI.X.SX32 R191, R36, R49.reuse, 0x1, P2 ;  /* 0x0000003124bf7211 */ /* 0x080fe400010f0eff */
[-C--:B------:R-:W-:Y:S01]  /*1020*/  LEA.HI.X.SX32 R189, R38, R49.reuse, 0x1, P3 ;  /* 0x0000003126bd7211 */ /* 0x080fe200018f0eff */
[C---:B------:R-:W-:Y:S01]  /*1030*/  IMAD R6, R67.reuse, 0x2, R4 ;  /* 0x0000000243067824 */ /* 0x040fe200078e0204 */
[----:B------:R-:W-:Y:S02]  /*1040*/  LEA.HI.X.SX32 R187, R40, R49, 0x1, P4 ;  /* 0x0000003128bb7211 */ /* 0x000fe400020f0eff */
[-C--:B------:R-:W-:Y:S01]  /*1050*/  LEA R184, P2, R42, R149.reuse, 0x1 ;  /* 0x000000952ab87211 */ /* 0x080fe200078408ff */
[----:B------:R-:W-:Y:S01]  /*1060*/  IMAD R16, R67, 0x2, R6 ;  /* 0x0000000243107824 */ /* 0x000fe200078e0206 */
[----:B------:R-:W-:-:S02]  /*1070*/  LEA R182, P3, R44, R149, 0x1 ;  /* 0x000000952cb67211 */ /* 0x000fc400078608ff */
[----:B------:R-:W-:Y:S01]  /*1080*/  LEA R180, P4, R46, R149, 0x1 ;  /* 0x000000952eb47211 */ /* 0x000fe200078808ff */
[----:B------:R-:W-:Y:S01]  /*1090*/  IMAD R72, R67, 0x2, R16 ;  /* 0x0000000243487824 */ /* 0x000fe200078e0210 */
[----:B------:R-:W-:Y:S02]  /*10a0*/  LEA.HI.X.SX32 R23, R48, R49, 0x1, P5 ;  /* 0x0000003130177211 */ /* 0x000fe400028f0eff */
[----:B------:R-:W-:Y:S02]  /*10b0*/  LEA R30, P5, R56, R149, 0x1 ;  /* 0x00000095381e7211 */ /* 0x000fe400078a08ff */
[-C--:B------:R-:W-:Y:S02]  /*10c0*/  LEA.HI.X.SX32 R185, R42, R49.reuse, 0x1, P2 ;  /* 0x000000312ab97211 */ /* 0x080fe400010f0eff */
[-C--:B------:R-:W-:Y:S02]  /*10d0*/  LEA.HI.X.SX32 R183, R44, R49.reuse, 0x1, P3 ;  /* 0x000000312cb77211 */ /* 0x080fe400018f0eff */
[----:B------:R-:W-:-:S02]  /*10e0*/  LEA.HI.X.SX32 R181, R46, R49, 0x1, P4 ;  /* 0x000000312eb57211 */ /* 0x000fc400020f0eff */
[-C--:B------:R-:W-:Y:S02]  /*10f0*/  LEA R24, P2, R50, R149.reuse, 0x1 ;  /* 0x0000009532187211 */ /* 0x080fe400078408ff */
[-C--:B------:R-:W-:Y:S02]  /*1100*/  LEA R26, P3, R52, R149.reuse, 0x1 ;  /* 0x00000095341a7211 */ /* 0x080fe400078608ff */
[----:B------:R-:W-:Y:S02]  /*1110*/  LEA R28, P4, R54, R149, 0x1 ;  /* 0x00000095361c7211 */ /* 0x000fe400078808ff */
[----:B------:R-:W-:Y:S02]  /*1120*/  LEA.HI.X.SX32 R31, R56, R49, 0x1, P5 ;  /* 0x00000031381f7211 */ /* 0x000fe400028f0eff */
[----:B------:R-:W-:Y:S02]  /*1130*/  LEA R172, P5, R64, R149, 0x1 ;  /* 0x0000009540ac7211 */ /* 0x000fe400078a08ff */
[----:B------:R-:W-:-:S02]  /*1140*/  LEA.HI.X.SX32 R25, R50, R49, 0x1, P2 ;  /* 0x0000003132197211 */ /* 0x000fc400010f0eff */
[-C--:B------:R-:W-:Y:S02]  /*1150*/  LEA.HI.X.SX32 R27, R52, R49.reuse, 0x1, P3 ;  /* 0x00000031341b7211 */ /* 0x080fe400018f0eff */
[----:B------:R-:W-:Y:S02]  /*1160*/  LEA.HI.X.SX32 R29, R54, R49, 0x1, P4 ;  /* 0x00000031361d7211 */ /* 0x000fe400020f0eff */
[-C--:B------:R-:W-:Y:S02]  /*1170*/  LEA R178, P2, R58, R149.reuse, 0x1 ;  /* 0x000000953ab27211 */ /* 0x080fe400078408ff */
[-C--:B------:R-:W-:Y:S02]  /*1180*/  LEA R176, P3, R60, R149.reuse, 0x1 ;  /* 0x000000953cb07211 */ /* 0x080fe400078608ff */
[----:B------:R-:W-:Y:S02]  /*1190*/  LEA R174, P4, R62, R149, 0x1 ;  /* 0x000000953eae7211 */ /* 0x000fe400078808ff */
[----:B------:R-:W-:-:S02]  /*11a0*/  LEA.HI.X.SX32 R173, R64, R49, 0x1, P5 ;  /* 0x0000003140ad7211 */ /* 0x000fc400028f0eff */
[----:B------:R-:W-:Y:S02]  /*11b0*/  LEA R156, P5, R4, R149, 0x1 ;  /* 0x00000095049c7211 */ /* 0x000fe400078a08ff */
[----:B------:R-:W-:Y:S02]  /*11c0*/  LEA R3, R67, R72, 0x1 ;  /* 0x0000004843037211 */ /* 0x000fe400078e08ff */
[----:B------:R-:W-:Y:S02]  /*11d0*/  LEA R45, R76, R43, 0x2 ;  /* 0x0000002b4c2d7211 */ /* 0x000fe400078e10ff */
[-C--:B------:R-:W-:Y:S02]  /*11e0*/  LEA.HI.X.SX32 R179, R58, R49.reuse, 0x1, P2 ;  /* 0x000000313ab37211 */ /* 0x080fe400010f0eff */
[-C--:B------:R-:W-:Y:S01]  /*11f0*/  LEA.HI.X.SX32 R177, R60, R49.reuse, 0x1, P3 ;  /* 0x000000313cb17211 */ /* 0x080fe200018f0eff */
[----:B------:R-:W-:Y:S01]  /*1200*/  IMAD R47, R76, 0x4, R45 ;  /* 0x000000044c2f7824 */ /* 0x000fe200078e022d */
        /* <DEDUP_REMOVED lines=12> */
[----:B------:R-:W-:Y:S01]  /*12d0*/  LEA.HI.X.SX32 R149, R3, R49, 0x1, P5 ;  /* 0x0000003103957211 */ /* 0x000fe200028f0eff */
[----:B------:R-:W-:Y:S01]  /*12e0*/  IMAD R3, R76, 0x4, R47 ;  /* 0x000000044c037824 */ /* 0x000fe200078e022f */
[----:B------:R-:W-:-:S02]  /*12f0*/  LEA R146, P1, R5, R80, 0x1 ;  /* 0x0000005005927211 */ /* 0x000fc400078208ff */
[-C--:B------:R-:W-:Y:S01]  /*1300*/  LEA.HI.X.SX32 R153, R16, R49.reuse, 0x1, P3 ;  /* 0x0000003110997211 */ /* 0x080fe200018f0eff */
[----:B------:R-:W-:Y:S01]  /*1310*/  IMAD R4, R76, 0x4, R3 ;  /* 0x000000044c047824 */ /* 0x000fe200078e0203 */
[----:B------:R-:W-:Y:S02]  /*1320*/  LEA.HI.X.SX32 R147, R5, R84, 0x1, P1 ;  /* 0x0000005405937211 */ /* 0x000fe400008f0eff */
[----:B------:R-:W-:Y:S01]  /*1330*/  LEA.HI.X.SX32 R155, R6, R49, 0x1, P2 ;  /* 0x00000031069b7211 */ /* 0x000fe200010f0eff */
[C---:B------:R-:W-:Y:S01]  /*1340*/  IMAD R5, R76.reuse, 0x4, R4 ;  /* 0x000000044c057824 */ /* 0x040fe200078e0204 */
[-C--:B------:R-:W-:Y:S02]  /*1350*/  LEA R136, P3, R15, R80.reuse, 0x1 ;  /* 0x000000500f887211 */ /* 0x080fe400078608ff */
[----:B------:R-:W-:Y:S01]  /*1360*/  LEA R142, P1, R33, R80, 0x1 ;  /* 0x00000050218e7211 */ /* 0x000fe200078208ff */
[----:B------:R-:W-:Y:S01]  /*1370*/  IMAD R6, R76, 0x4, R5 ;  /* 0x000000044c067824 */ /* 0x000fe200078e0205 */
[----:B------:R-:W-:-:S02]  /*1380*/  LEA.HI.X.SX32 R137, R15, R84, 0x1, P3 ;  /* 0x000000540f897211 */ /* 0x000fc400018f0eff */
[----:B------:R-:W-:Y:S01]  /*1390*/  LEA.HI.X.SX32 R143, R33, R84, 0x1, P1 ;  /* 0x00000054218f7211 */ /* 0x000fe200008f0eff */
[----:B------:R-:W-:Y:S01]  /*13a0*/  IMAD R15, R76, 0x4, R6 ;  /* 0x000000044c0f7824 */ /* 0x000fe200078e0206 */
[-C--:B------:R-:W-:Y:S02]  /*13b0*/  LEA R134, P1, R35, R80.reuse, 0x1 ;  /* 0x0000005023867211 */ /* 0x080fe400078208ff */
[-C--:B------:R-:W-:Y:S01]  /*13c0*/  LEA R82, P3, R18, R80.reuse, 0x1 ;  /* 0x0000005012527211 */ /* 0x080fe200078608ff */
[----:B------:R-:W-:Y:S01]  /*13d0*/  IMAD R16, R76, 0x4, R15 ;  /* 0x000000044c107824 */ /* 0x000fe200078e020f */
[----:B------:R-:W-:Y:S02]  /*13e0*/  LEA R144, P2, R21, R80, 0x1 ;  /* 0x0000005015907211 */ /* 0x000fe400078408ff */
[-C--:B------:R-:W-:Y:S02]  /*13f0*/  LEA.HI.X.SX32 R135, R35, R84.reuse, 0x1, P1 ;  /* 0x0000005423877211 */ /* 0x080fe400008f0eff */
[----:B------:R-:W-:-:S02]  /*1400*/  LEA.HI.X.SX32 R83, R18, R84, 0x1, P3 ;  /* 0x0000005412537211 */ /* 0x000fc400018f0eff */
[----:B------:R-:W-:Y:S02]  /*1410*/  LEA.HI.X.SX32 R145, R21, R84, 0x1, P2 ;  /* 0x0000005415917211 */ /* 0x000fe400010f0eff */
[----:B------:R-:W-:Y:S02]  /*1420*/  LEA R32, P1, R20, R80, 0x1 ;  /* 0x0000005014207211 */ /* 0x000fe400078208ff */
[----:B------:R-:W-:Y:S02]  /*1430*/  LEA R18, R76, R16, 0x2 ;  /* 0x000000104c127211 */ /* 0x000fe400078e10ff */
[C---:B------:R-:W-:Y:S02]  /*1440*/  LEA R132, P2, R37.reuse, R80, 0x1 ;  /* 0x0000005025847211 */ /* 0x040fe400078408ff */
[-C--:B------:R-:W-:Y:S01]  /*1450*/  LEA.HI.X.SX32 R33, R20, R84.reuse, 0x1, P1 ;  /* 0x0000005414217211 */ /* 0x080fe200008f0eff */
[----:B------:R-:W-:Y:S01]  /*1460*/  IMAD R20, R76, 0x4, R18 ;  /* 0x000000044c147824 */ /* 0x000fe200078e0212 */
[----:B------:R-:W-:-:S02]  /*1470*/  LEA.HI.X.SX32 R133, R37, R84, 0x1, P2 ;  /* 0x0000005425857211 */ /* 0x000fc400010f0eff */
[-C--:B------:R-:W-:Y:S01]  /*1480*/  LEA R34, P2, R39, R80.reuse, 0x1 ;  /* 0x0000005027227211 */ /* 0x080fe200078408ff */
[C---:B------:R-:W-:Y:S01]  /*1490*/  IMAD R21, R76.reuse, 0x4, R20 ;  /* 0x000000044c157824 */ /* 0x040fe200078e0214 */
[-C--:B------:R-:W-:Y:S02]  /*14a0*/  LEA R38, P1, R43, R80.reuse, 0x1 ;  /* 0x000000502b267211 */ /* 0x080fe400078208ff */
[----:B------:R-:W-:Y:S01]  /*14b0*/  LEA R36, P3, R41, R80, 0x1 ;  /* 0x0000005029247211 */ /* 0x000fe200078608ff */
[----:B------:R-:W-:Y:S01]  /*14c0*/  IMAD R63, R76, 0x4, R21 ;  /* 0x000000044c3f7824 */ /* 0x000fe200078e0215 */
[----:B------:R-:W-:Y:S02]  /*14d0*/  LEA.HI.X.SX32 R35, R39, R84, 0x1, P2 ;  /* 0x0000005427237211 */ /* 0x000fe400010f0eff */
[----:B------:R-:W-:Y:S02]  /*14e0*/  LEA R40, P2, R45, R80, 0x1 ;  /* 0x000000502d287211 */ /* 0x000fe400078408ff */
[----:B------:R-:W-:-:S02]  /*14f0*/  LEA.HI.X.SX32 R39, R43, R84, 0x1, P1 ;  /* 0x000000542b277211 */ /* 0x000fc400008f0eff */
[----:B------:R-:W-:Y:S02]  /*1500*/  LEA R44, P1, R3, R80, 0x1 ;  /* 0x00000050032c7211 */ /* 0x000fe400078208ff */
[----:B------:R-:W-:Y:S02]  /*1510*/  LEA.HI.X.SX32 R37, R41, R84, 0x1, P3 ;  /* 0x0000005429257211 */ /* 0x000fe400018f0eff */
[----:B------:R-:W-:Y:S02]  /*1520*/  LEA R42, P3, R47, R80, 0x1 ;  /* 0x000000502f2a7211 */ /* 0x000fe400078608ff */
[----:B------:R-:W-:Y:S02]  /*1530*/  LEA.HI.X.SX32 R41, R45, R84, 0x1, P2 ;  /* 0x000000542d297211 */ /* 0x000fe400010f0eff */
[----:B------:R-:W-:Y:S02]  /*1540*/  LEA R46, P2, R4, R80, 0x1 ;  /* 0x00000050042e7211 */ /* 0x000fe400078408ff */
[-C--:B------:R-:W-:Y:S01]  /*1550*/  LEA.HI.X.SX32 R45, R3, R84.reuse, 0x1, P1 ;  /* 0x00000054032d7211 */ /* 0x080fe200008f0eff */
[----:B------:R-:W-:Y:S01]  /*1560*/  IMAD R3, R76, 0x4, R63 ;  /* 0x000000044c037824 */ /* 0x000fe200078e023f */
[----:B------:R-:W-:-:S02]  /*1570*/  LEA.HI.X.SX32 R43, R47, R84, 0x1, P3 ;  /* 0x000000542f2b7211 */ /* 0x000fc400018f0eff */
[C---:B------:R-:W-:Y:S02]  /*1580*/  LEA R48, P3, R5.reuse, R80, 0x1 ;  /* 0x0000005005307211 */ /* 0x040fe400078608ff */
[-C--:B------:R-:W-:Y:S01]  /*1590*/  LEA.HI.X.SX32 R47, R4, R84.reuse, 0x1, P2 ;  /* 0x00000054042f7211 */ /* 0x080fe200010f0eff */
[----:B------:R-:W-:Y:S01]  /*15a0*/  IMAD R4, R76, 0x4, R3 ;  /* 0x000000044c047824 */ /* 0x000fe200078e0203 */
[----:B------:R-:W-:Y:S02]  /*15b0*/  LEA.HI.X.SX32 R151, R72, R49, 0x1, P4 ;  /* 0x0000003148977211 */ /* 0x000fe400020f0eff */
[----:B------:R-:W-:Y:S01]  /*15c0*/  LEA.HI.X.SX32 R49, R5, R84, 0x1, P3 ;  /* 0x0000005405317211 */ /* 0x000fe200018f0eff */
[----:B------:R-:W-:Y:S01]  /*15d0*/  IMAD R5, R76, 0x4, R4 ;  /* 0x000000044c057824 */ /* 0x000fe200078e0204 */
[-C--:B------:R-:W-:Y:S02]  /*15e0*/  LEA R50, P1, R6, R80.reuse, 0x1 ;  /* 0x0000005006327211 */ /* 0x080fe400078208ff */
[----:B------:R-:W-:-:S02]  /*15f0*/  LEA R52, P2, R15, R80, 0x1 ;  /* 0x000000500f347211 */ /* 0x000fc400078408ff */
[----:B------:R-:W-:Y:S01]  /*1600*/  LEA.HI.X.SX32 R51, R6, R84, 0x1, P1 ;  /* 0x0000005406337211 */ /* 0x000fe200008f0eff */
[----:B------:R-:W-:Y:S01]  /*1610*/  IMAD R6, R76, 0x4, R5 ;  /* 0x000000044c067824 */ /* 0x000fe200078e0205 */
[----:B------:R-:W-:Y:S02]  /*1620*/  LEA R54, P3, R16, R80, 0x1 ;  /* 0x0000005010367211 */ /* 0x000fe400078608ff */
[----:B------:R-:W-:Y:S02]  /*1630*/  LEA.HI.X.SX32 R53, R15, R84, 0x1, P2 ;  /* 0x000000540f357211 */ /* 0x000fe400010f0eff */
[----:B------:R-:W-:Y:S02]  /*1640*/  LEA R58, P2, R20, R80, 0x1 ;  /* 0x00000050143a7211 */ /* 0x000fe400078408ff */
[----:B------:R-:W-:Y:S02]  /*1650*/  LEA R15, R76, R6, 0x2 ;  /* 0x000000064c0f7211 */ /* 0x000fe400078e10ff */
[----:B------:R-:W-:-:S02]  /*1660*/  LEA.HI.X.SX32 R55, R16, R84, 0x1, P3 ;  /* 0x0000005410377211 */ /* 0x000fc400018f0eff */
[-C--:B------:R-:W-:Y:S01]  /*1670*/  LEA R56, P1, R18, R80.reuse, 0x1 ;  /* 0x0000005012387211 */ /* 0x080fe200078208ff */
[----:B------:R-:W-:Y:S01]  /*1680*/  IMAD R16, R76, 0x4, R15 ;  /* 0x000000044c107824 */ /* 0x000fe200078e020f */
[----:B------:R-:W-:Y:S02]  /*1690*/  LEA R60, P3, R21, R80, 0x1 ;  /* 0x00000050153c7211 */ /* 0x000fe400078608ff */
[----:B------:R-:W-:Y:S02]  /*16a0*/  LEA.HI.X.SX32 R59, R20, R84, 0x1, P2 ;  /* 0x00000054143b7211 */ /* 0x000fe400010f0eff */
[----:B------:R-:W-:Y:S02]  /*16b0*/  LEA R64, P2, R3, R80, 0x1 ;  /* 0x0000005003407211 */ /* 0x000fe400078408ff */
[-C--:B------:R-:W-:Y:S02]  /*16c0*/  LEA.HI.X.SX32 R57, R18, R84.reuse, 0x1, P1 ;  /* 0x0000005412397211 */ /* 0x080fe400008f0eff */
[----:B------:R-:W-:Y:S01]  /*16d0*/  LEA.HI.X.SX32 R61, R21, R84, 0x1, P3 ;  /* 0x00000054153d7211 */ /* 0x000fe200018f0eff */
[----:B------:R-:W-:Y:S01]  /*16e0*/  IMAD.MOV.U32 R21, RZ, RZ, -0x800000 ;  /* 0xff800000ff157424 */ /* 0x000fe200078e00ff */
[----:B------:R-:W-:-:S02]  /*16f0*/  LEA R62, P1, R63, R80, 0x1 ;  /* 0x000000503f3e7211 */ /* 0x000fc400078208ff */
[----:B------:R-:W-:Y:S02]  /*1700*/  LEA R66, P3, R4, R80, 0x1 ;  /* 0x0000005004427211 */ /* 0x000fe400078608ff */
[-C--:B------:R-:W-:Y:S01]  /*1710*/  LEA.HI.X.SX32 R65, R3, R84.reuse, 0x1, P2 ;  /* 0x0000005403417211 */ /* 0x080fe200010f0eff */
[----:B------:R-:W-:Y:S01]  /*1720*/  IMAD R3, R76, 0x4, R16 ;  /* 0x000000044c037824 */ /* 0x000fe200078e0210 */
[-C--:B------:R-:W-:Y:S02]  /*1730*/  LEA.HI.X.SX32 R63, R63, R84.reuse, 0x1, P1 ;  /* 0x000000543f3f7211 */ /* 0x080fe400008f0eff */
[----:B------:R-:W-:Y:S01]  /*1740*/  LEA.HI.X.SX32 R67, R4, R84, 0x1, P3 ;  /* 0x0000005404437211 */ /* 0x000fe200018f0eff */
[----:B------:R-:W-:Y:S01]  /*1750*/  IMAD R4, R76, 0x4, R3 ;  /* 0x000000044c047824 */ /* 0x000fe200078e0203 */
[-C--:B------:R-:W-:Y:S02]  /*1760*/  LEA R68, P1, R5, R80.reuse, 0x1 ;  /* 0x0000005005447211 */ /* 0x080fe400078208ff */
[----:B------:R-:W-:-:S02]  /*1770*/  LEA R70, P2, R6, R80, 0x1 ;  /* 0x0000005006467211 */ /* 0x000fc400078408ff */
[----:B------:R-:W-:Y:S02]  /*1780*/  LEA R72, P3, R15, R80, 0x1 ;  /* 0x000000500f487211 */ /* 0x000fe400078608ff */
[-C--:B------:R-:W-:Y:S01]  /*1790*/  LEA.HI.X.SX32 R69, R5, R84.reuse, 0x1, P1 ;  /* 0x0000005405457211 */ /* 0x080fe200008f0eff */
[----:B------:R-:W-:Y:S01]  /*17a0*/  IMAD R5, R76, 0x4, R4 ;  /* 0x000000044c057824 */ /* 0x000fe200078e0204 */
[-C--:B------:R-:W-:Y:S01]  /*17b0*/  LEA.HI.X.SX32 R71, R6, R84.reuse, 0x1, P2 ;  /* 0x0000005406477211 */ /* 0x080fe200010f0eff */
[----:B------:R-:W-:Y:S01]  /*17c0*/  IMAD.MOV.U32 R6, RZ, RZ, 0x3f800000 ;  /* 0x3f800000ff067424 */ /* 0x000fe200078e00ff */
[----:B------:R-:W-:Y:S01]  /*17d0*/  LEA.HI.X.SX32 R73, R15, R84, 0x1, P3 ;  /* 0x000000540f497211 */ /* 0x000fe200018f0eff */
[----:B------:R-:W-:Y:S01]  /*17e0*/  IMAD.MOV.U32 R15, RZ, RZ, RZ ;  /* 0x000000ffff0f7224 */ /* 0x000fe200078e00ff */
[-C--:B------:R-:W-:Y:S02]  /*17f0*/  LEA R74, P1, R16, R80.reuse, 0x1 ;  /* 0x00000050104a7211 */ /* 0x080fe400078208ff */
[----:B------:R-:W-:-:S02]  /*1800*/  LEA R76, P2, R3, R80, 0x1 ;  /* 0x00000050034c7211 */ /* 0x000fc400078408ff */
[-C--:B------:R-:W-:Y:S02]  /*1810*/  LEA R78, P3, R4, R80.reuse, 0x1 ;  /* 0x00000050044e7211 */ /* 0x080fe400078608ff */
[----:B------:R-:W-:Y:S02]  /*1820*/  LEA R80, P4, R5, R80, 0x1 ;  /* 0x0000005005507211 */ /* 0x000fe400078808ff */
[-C--:B------:R-:W-:Y:S02]  /*1830*/  LEA.HI.X.SX32 R75, R16, R84.reuse, 0x1, P1 ;  /* 0x00000054104b7211 */ /* 0x080fe400008f0eff */
[-C--:B------:R-:W-:Y:S01]  /*1840*/  LEA.HI.X.SX32 R77, R3, R84.reuse, 0x1, P2 ;  /* 0x00000054034d7211 */ /* 0x080fe200010f0eff */
[----:B------:R-:W-:Y:S01]  /*1850*/  IMAD.MOV.U32 R3, RZ, RZ, 0x3f800000 ;  /* 0x3f800000ff037424 */ /* 0x000fe200078e00ff */
[-C--:B------:R-:W-:Y:S01]  /*1860*/  LEA.HI.X.SX32 R79, R4, R84.reuse, 0x1, P3 ;  /* 0x00000054044f7211 */ /* 0x080fe200018f0eff */
[----:B------:R-:W-:Y:S01]  /*1870*/  IMAD.MOV.U32 R4, RZ, RZ, 0x3f800000 ;  /* 0x3f800000ff047424 */ /* 0x000fe200078e00ff */
[----:B------:R-:W-:Y:S01]  /*1880*/  LEA.HI.X.SX32 R81, R5, R84, 0x1, P4 ;  /* 0x0000005405517211 */ /* 0x000fe200020f0eff */
[----:B------:R-:W-:Y:S01]  /*1890*/  IMAD.MOV.U32 R5, RZ, RZ, 0x3f800000 ;  /* 0x3f800000ff057424 */ /* 0x000fe200078e00ff */
[----:B------:R-:W-:-:S02]  /*18a0*/  LOP3.LUT P1, RZ, R0, 0x7, RZ, 0xc0, !PT ;  /* 0x0000000700ff7812 */ /* 0x000fc4000782c0ff */
[----:B------:R-:W-:Y:S02]  /*18b0*/  MOV R16, RZ ;  /* 0x000000ff00107202 */ /* 0x000fe40000000f00 */
[----:B------:R-:W-:Y:S02]  /*18c0*/  LOP3.LUT R18, R13, 0x40, RZ, 0x3c, !PT ;  /* 0x000000400d127812 */ /* 0x000fe400078e3cff */
[----:B------:R-:W-:-:S07]  /*18d0*/  LOP3.LUT R20, R14, 0x20, RZ, 0x3c, !PT ;  /* 0x000000200e147812 */ /* 0x000fce00078e3cff */
.L_x_9:
[----:B------:R-:W-:-:S04]  /*18e0*/  IMAD.WIDE R86, R15, 0x2, R208 ;  /* 0x000000020f567825 */ /* 0x000fc800078e02d0 */
[C---:B------:R-:W-:Y:S01]  /*18f0*/  IMAD.WIDE R104, R15.reuse, 0x2, R206 ;  /* 0x000000020f687825 */ /* 0x040fe200078e02ce */
[----:B------:R0:W2:Y:S03]  /*1900*/  LDG.E.U16 R84, desc[UR10][R86.64] ;  /* 0x0000000a56547981 */ /* 0x0000a6000c1e1500 */
[C---:B------:R-:W-:Y:S01]  /*1910*/  IMAD.WIDE R114, R15.reuse, 0x2, R198 ;  /* 0x000000020f727825 */ /* 0x040fe200078e02c6 */
[----:B------:R1:W3:Y:S03]  /*1920*/  LDG.E.U16 R85, desc[UR10][R104.64] ;  /* 0x0000000a68557981 */ /* 0x0002e6000c1e1500 */
[C---:B------:R-:W-:Y:S01]  /*1930*/  IMAD.WIDE R118, R15.reuse, 0x2, R196 ;  /* 0x000000020f767825 */ /* 0x040fe200078e02c4 */
[----:B------:R4:W5:Y:S03]  /*1940*/  LDG.E.U16 R117, desc[UR10][R114.64] ;  /* 0x0000000a72757981 */ /* 0x000966000c1e1500 */
[C---:B------:R-:W-:Y:S01]  /*1950*/  IMAD.WIDE R108, R15.reuse, 0x2, R204 ;  /* 0x000000020f6c7825 */ /* 0x040fe200078e02cc */
[----:B------:R4:W5:Y:S03]  /*1960*/  LDG.E.U16 R120, desc[UR10][R118.64] ;  /* 0x0000000a76787981 */ /* 0x000966000c1e1500 */
[C---:B------:R-:W-:Y:S01]  /*1970*/  IMAD.WIDE R110, R15.reuse, 0x2, R202 ;  /* 0x000000020f6e7825 */ /* 0x040fe200078e02ca */
[----:B------:R4:W5:Y:S03]  /*1980*/  LDG.E.U16 R106, desc[UR10][R108.64] ;  /* 0x0000000a6c6a7981 */ /* 0x000966000c1e1500 */
[C---:B------:R-:W-:Y:S01]  /*1990*/  IMAD.WIDE R112, R15.reuse, 0x2, R200 ;  /* 0x000000020f707825 */ /* 0x040fe200078e02c8 */
[----:B------:R4:W5:Y:S03]  /*19a0*/  LDG.E.U16 R107, desc[UR10][R110.64] ;  /* 0x0000000a6e6b7981 */ /* 0x000966000c1e1500 */
[C---:B0-----:R-:W-:Y:S01]  /*19b0*/  IMAD.WIDE R86, R15.reuse, 0x2, R194 ;  /* 0x000000020f567825 */ /* 0x041fe200078e02c2 */
[----:B------:R0:W3:Y:S03]  /*19c0*/  LDG.E.U16 R116, desc[UR10][R112.64] ;  /* 0x0000000a70747981 */ /* 0x0000e6000c1e1500 */
[C---:B-1----:R-:W-:Y:S01]  /*19d0*/  IMAD.WIDE R104, R15.reuse, 0x2, R192 ;  /* 0x000000020f687825 */ /* 0x042fe200078e02c0 */
[----:B------:R1:W5:Y:S03]  /*19e0*/  LDG.E.U16 R128, desc[UR10][R86.64] ;  /* 0x0000000a56807981 */ /* 0x000366000c1e1500 */
[C---:B------:R-:W-:Y:S01]  /*19f0*/  IMAD.WIDE R130, R15.reuse, 0x2, R186 ;  /* 0x000000020f827825 */ /* 0x040fe200078e02ba */
[----:B------:R1:W5:Y:S03]  /*1a00*/  LDG.E.U16 R121, desc[UR10][R104.64] ;  /* 0x0000000a68797981 */ /* 0x000366000c1e1500 */
[C---:B------:R-:W-:Y:S01]  /*1a10*/  IMAD.WIDE R124, R15.reuse, 0x2, R190 ;  /* 0x000000020f7c7825 */ /* 0x040fe200078e02be */
[----:B------:R1:W5:Y:S03]  /*1a20*/  LDG.E.U16 R129, desc[UR10][R130.64] ;  /* 0x0000000a82817981 */ /* 0x000366000c1e1500 */
[C---:B------:R-:W-:Y:S01]  /*1a30*/  IMAD.WIDE R126, R15.reuse, 0x2, R188 ;  /* 0x000000020f7e7825 */ /* 0x040fe200078e02bc */
[----:B------:R1:W5:Y:S03]  /*1a40*/  LDG.E.U16 R122, desc[UR10][R124.64] ;  /* 0x0000000a7c7a7981 */ /* 0x000366000c1e1500 */
[C---:B----4-:R-:W-:Y:S01]  /*1a50*/  IMAD.WIDE R114, R15.reuse, 0x2, R178 ;  /* 0x000000020f727825 */ /* 0x050fe200078e02b2 */
[----:B------:R4:W5:Y:S03]  /*1a60*/  LDG.E.U16 R123, desc[UR10][R126.64] ;  /* 0x0000000a7e7b7981 */ /* 0x000966000c1e1500 */
[C---:B------:R-:W-:Y:S01]  /*1a70*/  IMAD.WIDE R118, R15.reuse, 0x2, R176 ;  /* 0x000000020f767825 */ /* 0x040fe200078e02b0 */
[----:B------:R-:W5:Y:S03]  /*1a80*/  LDG.E.U16 R211, desc[UR10][R114.64] ;  /* 0x0000000a72d37981 */ /* 0x000f66000c1e1500 */
[C---:B------:R-:W-:Y:S01]  /*1a90*/  IMAD.WIDE R108, R15.reuse, 0x2, R184 ;  /* 0x000000020f6c7825 */ /* 0x040fe200078e02b8 */
[----:B------:R4:W5:Y:S03]  /*1aa0*/  LDG.E.U16 R212, desc[UR10][R118.64] ;  /* 0x0000000a76d47981 */ /* 0x000966000c1e1500 */
[C---:B------:R-:W-:Y:S01]  /*1ab0*/  IMAD.WIDE R110, R15.reuse, 0x2, R182 ;  /* 0x000000020f6e7825 */ /* 0x040fe200078e02b6 */
[----:B------:R-:W5:Y:S03]  /*1ac0*/  LDG.E.U16 R168, desc[UR10][R108.64] ;  /* 0x0000000a6ca87981 */ /* 0x000f66000c1e1500 */
[C---:B0-----:R-:W-:Y:S01]  /*1ad0*/  IMAD.WIDE R112, R15.reuse, 0x2, R180 ;  /* 0x000000020f707825 */ /* 0x041fe200078e02b4 */
[----:B------:R0:W5:Y:S03]  /*1ae0*/  LDG.E.U16 R169, desc[UR10][R110.64] ;  /* 0x0000000a6ea97981 */ /* 0x000166000c1e1500 */
[C---:B-1----:R-:W-:Y:S01]  /*1af0*/  IMAD.WIDE R86, R15.reuse, 0x2, R174 ;  /* 0x000000020f567825 */ /* 0x042fe200078e02ae */
[----:B------:R1:W5:Y:S03]  /*1b00*/  LDG.E.U16 R210, desc[UR10][R112.64] ;  /* 0x0000000a70d27981 */ /* 0x000366000c1e1500 */
[C---:B------:R-:W-:Y:S01]  /*1b10*/  IMAD.WIDE R104, R15.reuse, 0x2, R170 ;  /* 0x000000020f687825 */ /* 0x040fe200078e02aa */
[----:B------:R1:W5:Y:S03]  /*1b20*/  LDG.E.U16 R213, desc[UR10][R86.64] ;  /* 0x0000000a56d57981 */ /* 0x000366000c1e1500 */
[C---:B------:R-:W-:Y:S01]  /*1b30*/  IMAD.WIDE R130, R15.reuse, 0x2, R154 ;  /* 0x000000020f827825 */ /* 0x040fe200078e029a */
[----:B------:R1:W5:Y:S03]  /*1b40*/  LDG.E.U16 R214, desc[UR10][R104.64] ;  /* 0x0000000a68d67981 */ /* 0x000366000c1e1500 */
[----:B------:R-:W-:-:S02]  /*1b50*/  IMAD.WIDE R166, R15, 0x2, R24 ;  /* 0x000000020fa67825 */ /* 0x000fc400078e0218 */
[----:B------:R-:W5:Y:S02]  /*1b60*/  LDG.E.U16 R131, desc[UR10][R130.64] ;  /* 0x0000000a82837981 */ /* 0x000f64000c1e1500 */
[C---:B------:R-:W-:Y:S02]  /*1b70*/  IMAD.WIDE R164, R15.reuse, 0x2, R26 ;  /* 0x000000020fa47825 */ /* 0x040fe400078e021a */
[----:B------:R-:W5:Y:S02]  /*1b80*/  LDG.E.U16 R166, desc[UR10][R166.64] ;  /* 0x0000000aa6a67981 */ /* 0x000f64000c1e1500 */
[C---:B------:R-:W-:Y:S02]  /*1b90*/  IMAD.WIDE R124, R15.reuse, 0x2, R160 ;  /* 0x000000020f7c7825 */ /* 0x040fe400078e02a0 */
[----:B------:R-:W5:Y:S02]  /*1ba0*/  LDG.E.U16 R164, desc[UR10][R164.64] ;  /* 0x0000000aa4a47981 */ /* 0x000f64000c1e1500 */
[----:B------:R-:W-:-:S02]  /*1bb0*/  IMAD.WIDE R162, R15, 0x2, R152 ;  /* 0x000000020fa27825 */ /* 0x000fc400078e0298 */
[----:B------:R-:W5:Y:S02]  /*1bc0*/  LDG.E.U16 R124, desc[UR10][R124.64] ;  /* 0x0000000a7c7c7981 */ /* 0x000f64000c1e1500 */
[C---:B----4-:R-:W-:Y:S02]  /*1bd0*/  IMAD.WIDE R126, R15.reuse, 0x2, R158 ;  /* 0x000000020f7e7825 */ /* 0x050fe400078e029e */
[----:B------:R-:W4:Y:S02]  /*1be0*/  LDG.E.U16 R163, desc[UR10][R162.64] ;  /* 0x0000000aa2a37981 */ /* 0x000f24000c1e1500 */
[C---:B------:R-:W-:Y:S02]  /*1bf0*/  IMAD.WIDE R118, R15.reuse, 0x2, R150 ;  /* 0x000000020f767825 */ /* 0x040fe400078e0296 */
[----:B------:R-:W4:Y:S02]  /*1c00*/  LDG.E.U16 R126, desc[UR10][R126.64] ;  /* 0x0000000a7e7e7981 */ /* 0x000f24000c1e1500 */
[----:B------:R-:W-:-:S02]  /*1c10*/  IMAD.WIDE R114, R15, 0x2, R28 ;  /* 0x000000020f727825 */ /* 0x000fc400078e021c */
[----:B------:R1:W4:Y:S02]  /*1c20*/  LDG.E.U16 R118, desc[UR10][R118.64] ;  /* 0x0000000a76767981 */ /* 0x000324000c1e1500 */
[C---:B0-----:R-:W-:Y:S02]  /*1c30*/  IMAD.WIDE R110, R15.reuse, 0x2, R30 ;  /* 0x000000020f6e7825 */ /* 0x041fe400078e021e */
[----:B------:R0:W4:Y:S02]  /*1c40*/  LDG.E.U16 R114, desc[UR10][R114.64] ;  /* 0x0000000a72727981 */ /* 0x000124000c1e1500 */
[C---:B------:R-:W-:Y:S02]  /*1c50*/  IMAD.WIDE R108, R15.reuse, 0x2, R172 ;  /* 0x000000020f6c7825 */ /* 0x040fe400078e02ac */
[----:B------:R-:W4:Y:S02]  /*1c60*/  LDG.E.U16 R110, desc[UR10][R110.64] ;  /* 0x0000000a6e6e7981 */ /* 0x000f24000c1e1500 */
[----:B-1----:R-:W-:-:S02]  /*1c70*/  IMAD.WIDE R112, R15, 0x2, R22 ;  /* 0x000000020f707825 */ /* 0x002fc400078e0216 */
[----:B------:R-:W4:Y:S02]  /*1c80*/  LDG.E.U16 R108, desc[UR10][R108.64] ;  /* 0x0000000a6c6c7981 */ /* 0x000f24000c1e1500 */
[C---:B------:R-:W-:Y:S02]  /*1c90*/  IMAD.WIDE R86, R15.reuse, 0x2, R156 ;  /* 0x000000020f567825 */ /* 0x040fe400078e029c */
[----:B------:R1:W4:Y:S02]  /*1ca0*/  LDG.E.U16 R130, desc[UR10][R112.64] ;  /* 0x0000000a70827981 */ /* 0x000324000c1e1500 */
[----:B------:R-:W-:Y:S02]  /*1cb0*/  IMAD.WIDE R104, R15, 0x2, R148 ;  /* 0x000000020f687825 */ /* 0x000fe400078e0294 */
[----:B------:R1:W4:Y:S04]  /*1cc0*/  LDG.E.U16 R162, desc[UR10][R86.64] ;  /* 0x0000000a56a27981 */ /* 0x000328000c1e1500 */
[----:B------:R-:W4:Y:S01]  /*1cd0*/  LDG.E.U16 R165, desc[UR10][R104.64] ;  /* 0x0000000a68a57981 */ /* 0x000f22000c1e1500 */
[----:B------:R-:W-:-:S02]  /*1ce0*/  LOP3.LUT R119, R0, 0x7f, RZ, 0xc0, !PT ;  /* 0x0000007f00777812 */ /* 0x000fc400078ec0ff */
[C---:B------:R-:W-:Y:S01]  /*1cf0*/  LOP3.LUT R141, R0.reuse, 0x7, RZ, 0xc0, !PT ;  /* 0x00000007008d7812 */ /* 0x040fe200078ec0ff */
[----:B------:R-:W-:Y:S01]  /*1d00*/  BAR.SYNC.DEFER_BLOCKING 0x0 ;  /* 0x0000000000007b1d */ /* 0x000fe20000010000 */
[C---:B------:R-:W-:Y:S01]  /*1d10*/  LOP3.LUT P2, RZ, R0.reuse, 0x80, RZ, 0xc0, !PT ;  /* 0x0000008000ff7812 */ /* 0x040fe2000784c0ff */
[----:B------:R-:W-:Y:S01]  /*1d20*/  IMAD.SHL.U32 R119, R119, 0x2, RZ ;  /* 0x0000000277777824 */ /* 0x000fe200078e00ff */
[C---:B0-----:R-:W-:Y:S01]  /*1d30*/  LOP3.LUT R115, R0.reuse, 0xe0, RZ, 0xc0, !PT ;  /* 0x000000e000737812 */ /* 0x041fe200078ec0ff */
[----:B------:R-:W-:Y:S01]  /*1d40*/  IMAD.SHL.U32 R216, R141, 0x10, RZ ;  /* 0x000000108dd87824 */ /* 0x000fe200078e00ff */
[----:B-1----:R-:W-:Y:S01]  /*1d50*/  SEL R112, RZ, 0x110, !P2 ;  /* 0x00000110ff707807 */ /* 0x002fe20005000000 */
[----:B------:R-:W-:-:S03]  /*1d60*/  IMAD.SHL.U32 R109, R0, 0x2, RZ ;  /* 0x00000002006d7824 */ /* 0x000fc600078e00ff */
[----:B------:R-:W-:Y:S02]  /*1d70*/  LOP3.LUT R119, R112, R119, RZ, 0x3c, !PT ;  /* 0x0000007770777212 */ /* 0x000fe400078e3cff */
[----:B------:R-:W-:Y:S02]  /*1d80*/  LEA R216, R115, R216, 0x6 ;  /* 0x000000d873d87211 */ /* 0x000fe400078e30ff */
[C---:B------:R-:W-:Y:S02]  /*1d90*/  LOP3.LUT R86, R119.reuse, 0x20, RZ, 0x3c, !PT ;  /* 0x0000002077567812 */ /* 0x040fe400078e3cff */
[----:B------:R-:W-:Y:S02]  /*1da0*/  LOP3.LUT R216, R216, 0x30, R109, 0x78, !PT ;  /* 0x00000030d8d87812 */ /* 0x000fe400078e786d */
[C---:B------:R-:W-:Y:S02]  /*1db0*/  LOP3.LUT R87, R119.reuse, 0x40, RZ, 0x3c, !PT ;  /* 0x0000004077577812 */ /* 0x040fe400078e3cff */
[----:B------:R-:W-:Y:S01]  /*1dc0*/  LOP3.LUT R109, R119, 0x60, RZ, 0x3c, !PT ;  /* 0x00000060776d7812 */ /* 0x000fe200078e3cff */
[----:B------:R-:W-:Y:S01]  /*1dd0*/  IMAD R141, R141, 0x100, R216 ;  /* 0x000001008d8d7824 */ /* 0x000fe200078e02d8 */
[----:B--2---:R-:W-:Y:S04]  /*1de0*/  STS.U16 [R119+UR8], R84 ;  /* 0x0000005477007988 */ /* 0x004fe80008000408 */
[----:B---3--:R-:W-:Y:S04]  /*1df0*/  STS.U16 [R119+UR8+0x800], R116 ;  /* 0x0008007477007988 */ /* 0x008fe80008000408 */
        /* <DEDUP_REMOVED lines=13> */
[----:B----4-:R-:W-:Y:S04]  /*1ed0*/  STS.U16 [R86+UR8+0x3a00], R163 ;  /* 0x003a00a356007988 */ /* 0x010fe80008000408 */
        /* <DEDUP_REMOVED lines=15> */
[----:B------:R-:W-:Y:S01]  /*1fd0*/  STS.U16 [R109+UR8+0x3e00], R165 ;  /* 0x003e00a56d007988 */ /* 0x000fe20008000408 */
[----:B------:R-:W-:Y:S06]  /*1fe0*/  BAR.SYNC.DEFER_BLOCKING 0x0 ;  /* 0x0000000000007b1d */ /* 0x000fec0000010000 */
[----:B------:R-:W-:Y:S04]  /*1ff0*/  LDSM.16.MT88.4 R124, [R14+UR8+0x4000] ;  /* 0x004000080e7c783b */ /* 0x000fe80008004200 */
[----:B------:R-:W0:Y:S04]  /*2000*/  LDSM.16.M88.4 R112, [R141+UR8] ;  /* 0x000000088d70783b */ /* 0x000e280008000200 */
[----:B------:R-:W1:Y:S04]  /*2010*/  LDSM.16.MT88.4 R120, [R20+UR8+0x4000] ;  /* 0x004000081478783b */ /* 0x000e680008004200 */
[----:B------:R-:W2:Y:S04]  /*2020*/  LDSM.16.MT88.4 R104, [R14+UR8+0x4400] ;  /* 0x004400080e68783b */ /* 0x000ea80008004200 */
[----:B------:R-:W3:Y:S04]  /*2030*/  LDSM.16.MT88.4 R116, [R20+UR8+0x4400] ;  /* 0x004400081474783b */ /* 0x000ee80008004200 */
[----:B------:R-:W-:Y:S04]  /*2040*/  LDSM.16.MT88.4 R128, [R14+UR8+0x4800] ;  /* 0x004800080e80783b */ /* 0x000fe80008004200 */
[----:B------:R-:W4:Y:S04]  /*2050*/  LDSM.16.M88.4 R84, [R19+UR8] ;  /* 0x000000081354783b */ /* 0x000f280008000200 */
[----:B------:R-:W5:Y:S01]  /*2060*/  LDSM.16.MT88.4 R108, [R20+UR8+0x4800] ;  /* 0x00480008146c783b */ /* 0x000f620008004200 */
[-C--:B0-----:R-:W-:Y:S06]  /*2070*/  HMMA.16816.F32.BF16 R124, R124, R112.reuse, RZ ;  /* 0x000000707c7c723c */ /* 0x081fec00000418ff */
[----:B-1----:R-:W-:-:S15]  /*2080*/  HMMA.16816.F32.BF16 R120, R120, R112, RZ ;  /* 0x000000707878723c */ /* 0x002fde00000418ff */
[----:B------:R-:W-:-:S03]  /*2090*/  NOP ;  /* 0x0000000000007918 */ /* 0x000fc60000000000 */
[-C--:B--2---:R-:W-:Y:S01]  /*20a0*/  HMMA.16816.F32.BF16 R104, R104, R114.reuse, R124 ;  /* 0x000000726868723c */ /* 0x084fe2000004187c */
[----:B------:R-:W0:Y:S05]  /*20b0*/  LDSM.16.MT88.4 R124, [R14+UR8+0x4c00] ;  /* 0x004c00080e7c783b */ /* 0x000e2a0008004200 */
[----:B---3--:R-:W-:Y:S01]  /*20c0*/  HMMA.16816.F32.BF16 R112, R116, R114, R120 ;  /* 0x000000727470723c */ /* 0x008fe20000041878 */
[----:B------:R-:W1:Y:S04]  /*20d0*/  LDSM.16.MT88.4 R120, [R20+UR8+0x4c00] ;  /* 0x004c00081478783b */ /* 0x000e680008004200 */
[----:B------:R-:W-:-:S13]  /*20e0*/  LDSM.16.MT88.4 R116, [R14+UR8+0x5000] ;  /* 0x005000080e74783b */ /* 0x000fda0008004200 */
[-C--:B----4-:R-:W-:Y:S01]  /*20f0*/  HMMA.16816.F32.BF16 R128, R128, R84.reuse, R104 ;  /* 0x000000548080723c */ /* 0x090fe20000041868 */
[----:B------:R-:W2:Y:S05]  /*2100*/  LDSM.16.M88.4 R104, [R141+UR8+0x80] ;  /* 0x000080088d68783b */ /* 0x000eaa0008000200 */
[----:B-----5:R-:W-:Y:S01]  /*2110*/  HMMA.16816.F32.BF16 R108, R108, R84, R112 ;  /* 0x000000546c6c723c */ /* 0x020fe20000041870 */
[----:B------:R-:W3:-:S15]  /*2120*/  LDSM.16.MT88.4 R112, [R20+UR8+0x5000] ;  /* 0x005000081470783b */ /* 0x000ede0008004200 */
[----:B------:R-:W-:-:S02]  /*2130*/  NOP ;  /* 0x0000000000007918 */ /* 0x000fc40000000000 */
[-C--:B0-----:R-:W-:Y:S01]  /*2140*/  HMMA.16816.F32.BF16 R124, R124, R86.reuse, R128 ;  /* 0x000000567c7c723c */ /* 0x081fe20000041880 */
[----:B------:R-:W0:Y:S05]  /*2150*/  LDSM.16.MT88.4 R128, [R14+UR8+0x5400] ;  /* 0x005400080e80783b */ /* 0x000e2a0008004200 */
[----:B-1----:R-:W-:Y:S01]  /*2160*/  HMMA.16816.F32.BF16 R108, R120, R86, R108 ;  /* 0x00000056786c723c */ /* 0x002fe2000004186c */
[----:B------:R-:W1:Y:S04]  /*2170*/  LDSM.16.MT88.4 R84, [R20+UR8+0x5400] ;  /* 0x005400081454783b */ /* 0x000e680008004200 */
[----:B------:R-:W-:-:S13]  /*2180*/  LDSM.16.M88.4 R120, [R19+UR8+0x80] ;  /* 0x000080081378783b */ /* 0x000fda0008000200 */
[-C--:B--2---:R-:W-:Y:S01]  /*2190*/  HMMA.16816.F32.BF16 R124, R116, R104.reuse, R124 ;  /* 0x00000068747c723c */ /* 0x084fe2000004187c */
[----:B------:R-:W2:Y:S05]  /*21a0*/  LDSM.16.MT88.4 R116, [R14+UR8+0x5800] ;  /* 0x005800080e74783b */ /* 0x000eaa0008004200 */
[----:B---3--:R-:W-:Y:S01]  /*21b0*/  HMMA.16816.F32.BF16 R108, R112, R104, R108 ;  /* 0x00000068706c723c */ /* 0x008fe2000004186c */
[----:B------:R-:W3:-:S15]  /*21c0*/  LDSM.16.MT88.4 R112, [R20+UR8+0x5800] ;  /* 0x005800081470783b */ /* 0x000ede0008004200 */
[----:B------:R-:W-:-:S02]  /*21d0*/  NOP ;  /* 0x0000000000007918 */ /* 0x000fc40000000000 */
[-C--:B0-----:R-:W-:Y:S01]  /*21e0*/  HMMA.16816.F32.BF16 R124, R128, R106.reuse, R124 ;  /* 0x0000006a807c723c */ /* 0x081fe2000004187c */
[----:B------:R-:W0:Y:S05]  /*21f0*/  LDSM.16.MT88.4 R128, [R14+UR8+0x5c00] ;  /* 0x005c00080e80783b */ /* 0x000e2a0008004200 */
[----:B-1----:R-:W-:Y:S01]  /*2200*/  HMMA.16816.F32.BF16 R84, R84, R106, R108 ;  /* 0x0000006a5454723c */ /* 0x002fe2000004186c */
[----:B------:R-:W1:-:S15]  /*2210*/  LDSM.16.MT88.4 R104, [R20+UR8+0x5c00] ;  /* 0x005c00081468783b */ /* 0x000e5e0008004200 */
[----:B------:R-:W-:-:S02]  /*2220*/  NOP ;  /* 0x0000000000007918 */ /* 0x000fc40000000000 */
[-C--:B--2---:R-:W-:Y:S06]  /*2230*/  HMMA.16816.F32.BF16 R116, R116, R120.reuse, R124 ;  /* 0x000000787474723c */ /* 0x084fec000004187c */
[----:B---3--:R-:W-:Y:S01]  /*2240*/  HMMA.16816.F32.BF16 R84, R112, R120, R84 ;  /* 0x000000787054723c */ /* 0x008fe20000041854 */
[C---:B------:R-:W-:Y:S02]  /*2250*/  LOP3.LUT R109, R0.reuse, 0x3, RZ, 0xc0, !PT ;  /* 0x00000003006d7812 */ /* 0x040fe400078ec0ff */
[----:B------:R-:W-:-:S03]  /*2260*/  LOP3.LUT R108, R0, 0xe0, RZ, 0xc0, !PT ;  /* 0x000000e0006c7812 */ /* 0x000fc600078ec0ff */
[----:B------:R-:W-:-:S12]  /*2270*/  IMAD.SHL.U32 R109, R109, 0x2, RZ ;  /* 0x000000026d6d7824 */ /* 0x000fd800078e00ff */
[-C--:B0-----:R-:W-:Y:S06]  /*2280*/  HMMA.16816.F32.BF16 R116, R128, R122.reuse, R116 ;  /* 0x0000007a8074723c */ /* 0x081fec0000041874 */
[----:B-1----:R-:W-:Y:S01]  /*2290*/  HMMA.16816.F32.BF16 R84, R104, R122, R84 ;  /* 0x0000007a6854723c */ /* 0x002fe20000041854 */
[----:B------:R-:W-:-:S05]  /*22a0*/  LEA.HI R109, R108, R109, RZ, 0x1e ;  /* 0x0000006d6c6d7211 */ /* 0x000fca00078ff0ff */
[----:B------:R-:W-:-:S05]  /*22b0*/  VIADD R109, R109, UR4 ;  /* 0x000000046d6d7c36 */ /* 0x000fca0008000000 */
[CC--:B------:R-:W-:Y:S02]  /*22c0*/  ISETP.GE.AND P5, PT, R9.reuse, R109.reuse, PT ;  /* 0x0000006d0900720c */ /* 0x0c0fe40003fa6270 */
[----:B------:R-:W-:-:S05]  /*22d0*/  ISETP.GT.AND P6, PT, R9, R109, PT ;  /* 0x0000006d0900720c */ /* 0x000fca0003fc4270 */
[----:B------:R-:W-:Y:S01]  /*22e0*/  FMUL R116, R116, UR12 ;  /* 0x0000000c74747c20 */ /* 0x000fe20008400000 */
[----:B------:R-:W-:Y:S01]  /*22f0*/  FMUL R117, R117, UR12 ;  /* 0x0000000c75757c20 */ /* 0x000fe20008400000 */
[----:B------:R-:W-:-:S03]  /*2300*/  ISETP.GE.AND P4, PT, R11, R109, PT ;  /* 0x0000006d0b00720c */ /* 0x000fc60003f86270 */
[----:B------:R-:W-:Y:S01]  /*2310*/  FSEL R113, R116, -INF , P5 ;  /* 0xff80000074717808 */ /* 0x000fe20002800000 */
[----:B------:R-:W-:Y:S01]  /*2320*/  FMUL R84, R84, UR12 ;  /* 0x0000000c54547c20 */ /* 0x000fe20008400000 */
[----:B------:R-:W-:Y:S01]  /*2330*/  FMUL R85, R85, UR12 ;  /* 0x0000000c55557c20 */ /* 0x000fe20008400000 */
[-C--:B------:R-:W-:Y:S01]  /*2340*/  ISETP.GT.AND P5, PT, R11, R109.reuse, PT ;  /* 0x0000006d0b00720c */ /* 0x080fe20003fa4270 */
[----:B------:R-:W-:Y:S01]  /*2350*/  FMUL R86, R86, UR12 ;  /* 0x0000000c56567c20 */ /* 0x000fe20008400000 */
[----:B------:R-:W-:Y:S01]  /*2360*/  FSEL R117, R117, -INF , P6 ;  /* 0xff80000075757808 */ /* 0x000fe20003000000 */
[----:B------:R-:W-:Y:S01]  /*2370*/  FMUL R118, R118, UR12 ;  /* 0x0000000c76767c20 */ /* 0x000fe20008400000 */
[----:B------:R-:W-:Y:S02]  /*2380*/  ISETP.GE.AND P6, PT, R12, R109, PT ;  /* 0x0000006d0c00720c */ /* 0x000fe40003fc6270 */
[----:B------:R-:W-:Y:S02]  /*2390*/  FSEL R115, R84, -INF , P4 ;  /* 0xff80000054737808 */ /* 0x000fe40002000000 */
[----:B------:R-:W-:-:S02]  /*23a0*/  FSEL R112, R85, -INF , P5 ;  /* 0xff80000055707808 */ /* 0x000fc40002800000 */
[-C--:B------:R-:W-:Y:S01]  /*23b0*/  ISETP.GE.AND P2, PT, R10, R109.reuse, PT ;  /* 0x0000006d0a00720c */ /* 0x080fe20003f46270 */
[----:B------:R-:W-:Y:S01]  /*23c0*/  FMUL R119, R119, UR12 ;  /* 0x0000000c77777c20 */ /* 0x000fe20008400000 */
[----:B------:R-:W-:Y:S01]  /*23d0*/  FSEL R114, R86, -INF , P6 ;  /* 0xff80000056727808 */ /* 0x000fe20003000000 */
[----:B------:R-:W-:Y:S01]  /*23e0*/  FMUL R87, R87, UR12 ;  /* 0x0000000c57577c20 */ /* 0x000fe20008400000 */
[----:B------:R-:W-:Y:S01]  /*23f0*/  BAR.SYNC.DEFER_BLOCKING 0x0 ;  /* 0x0000000000007b1d */ /* 0x000fe20000010000 */
[-C--:B------:R-:W-:Y:S02]  /*2400*/  ISETP.GT.AND P3, PT, R10, R109.reuse, PT ;  /* 0x0000006d0a00720c */ /* 0x080fe40003f64270 */
[----:B------:R-:W-:Y:S02]  /*2410*/  FMNMX R86, R115, R112, !PT ;  /* 0x0000007073567209 */ /* 0x000fe40007800000 */
[----:B------:R-:W-:Y:S02]  /*2420*/  FSEL R118, R118, -INF , P2 ;  /* 0xff80000076767808 */ /* 0x000fe40001000000 */
[----:B------:R-:W-:Y:S01]  /*2430*/  ISETP.GT.AND P2, PT, R12, R109, PT ;  /* 0x0000006d0c00720c */ /* 0x000fe20003f44270 */
[----:B------:R-:W0:Y:S01]  /*2440*/  SHFL.BFLY PT, R107, R86, 0x2, 0x1f ;  /* 0x0c401f00566b7f89 */ /* 0x000e2200000e0000 */
[----:B------:R-:W-:-:S02]  /*2450*/  FSEL R119, R119, -INF , P3 ;  /* 0xff80000077777808 */ /* 0x000fc40001800000 */
[----:B------:R-:W-:Y:S02]  /*2460*/  FMNMX R84, R113, R117, !PT ;  /* 0x0000007571547209 */ /* 0x000fe40007800000 */
[----:B------:R-:W-:Y:S02]  /*2470*/  FSEL R116, R87, -INF , P2 ;  /* 0xff80000057747808 */ /* 0x000fe40001000000 */
[----:B------:R-:W-:Y:S01]  /*2480*/  FMNMX R85, R118, R119, !PT ;  /* 0x0000007776557209 */ /* 0x000fe20007800000 */
[----:B------:R-:W1:Y:S01]  /*2490*/  SHFL.BFLY PT, R105, R84, 0x2, 0x1f ;  /* 0x0c401f0054697f89 */ /* 0x000e6200000e0000 */
[----:B------:R-:W-:-:S03]  /*24a0*/  FMNMX R87, R114, R116, !PT ;  /* 0x0000007472577209 */ /* 0x000fc60007800000 */
[----:B------:R-:W2:Y:S04]  /*24b0*/  SHFL.BFLY PT, R104, R85, 0x2, 0x1f ;  /* 0x0c401f0055687f89 */ /* 0x000ea800000e0000 */
[----:B------:R-:W3:Y:S01]  /*24c0*/  SHFL.BFLY PT, R110, R87, 0x2, 0x1f ;  /* 0x0c401f00576e7f89 */ /* 0x000ee200000e0000 */
[----:B0-----:R-:W-:Y:S02]  /*24d0*/  FMNMX R109, R86, R107, !PT ;  /* 0x0000006b566d7209 */ /* 0x001fe40007800000 */
[----:B-1----:R-:W-:-:S03]  /*24e0*/  FMNMX R105, R84, R105, !PT ;  /* 0x0000006954697209 */ /* 0x002fc60007800000 */
[----:B------:R-:W0:Y:S01]  /*24f0*/  SHFL.BFLY PT, R84, R109, 0x1, 0x1f ;  /* 0x0c201f006d547f89 */ /* 0x000e2200000e0000 */
[----:B--2---:R-:W-:-:S03]  /*2500*/  FMNMX R106, R85, R104, !PT ;  /* 0x00000068556a7209 */ /* 0x004fc60007800000 */
[----:B------:R-:W1:Y:S01]  /*2510*/  SHFL.BFLY PT, R104, R105, 0x1, 0x1f ;  /* 0x0c201f0069687f89 */ /* 0x000e6200000e0000 */
[----:B---3--:R-:W-:-:S03]  /*2520*/  FMNMX R110, R87, R110, !PT ;  /* 0x0000006e576e7209 */ /* 0x008fc60007800000 */
[----:B------:R-:W2:Y:S04]  /*2530*/  SHFL.BFLY PT, R107, R106, 0x1, 0x1f ;  /* 0x0c201f006a6b7f89 */ /* 0x000ea800000e0000 */
[----:B------:R-:W3:Y:S01]  /*2540*/  SHFL.BFLY PT, R111, R110, 0x1, 0x1f ;  /* 0x0c201f006e6f7f89 */ /* 0x000ee200000e0000 */
[----:B------:R-:W-:-:S04]  /*2550*/  SHF.R.U32.HI R85, RZ, 0x2, R0 ;  /* 0x00000002ff557819 */ /* 0x000fc80000011600 */
[----:B------:R-:W-:Y:S02]  /*2560*/  SGXT.U32 R85, R85, 0x3 ;  /* 0x000000035555781a */ /* 0x000fe40000000000 */
[----:B------:R-:W-:Y:S02]  /*2570*/  LOP3.LUT R165, R0, 0x1c, RZ, 0xc0, !PT ;  /* 0x0000001c00a57812 */ /* 0x000fe400078ec0ff */
[----:B------:R-:W-:Y:S02]  /*2580*/  LOP3.LUT R166, R85, 0x8, RZ, 0xfc, !PT ;  /* 0x0000000855a67812 */ /* 0x000fe400078efcff */
[----:B0-----:R-:W-:Y:S02]  /*2590*/  FMNMX R121, R109, R84, !PT ;  /* 0x000000546d797209 */ /* 0x001fe40007800000 */
[----:B------:R-:W-:Y:S02]  /*25a0*/  SHF.R.U32.HI R84, RZ, 0x3, R8 ;  /* 0x00000003ff547819 */ /* 0x000fe40000011608 */
[----:B-1----:R-:W-:-:S02]  /*25b0*/  FMNMX R104, R105, R104, !PT ;  /* 0x0000006869687209 */ /* 0x002fc40007800000 */
[----:B------:R-:W-:Y:S02]  /*25c0*/  LEA R165, R165, UR8, 0x3 ;  /* 0x00000008a5a57c11 */ /* 0x000fe4000f8e18ff */
[----:B------:R-:W-:Y:S02]  /*25d0*/  LOP3.LUT R105, R84, 0x1c, RZ, 0xc0, !PT ;  /* 0x0000001c54697812 */ /* 0x000fe400078ec0ff */
[----:B------:R-:W-:Y:S01]  /*25e0*/  LEA R166, R166, UR8, 0x5 ;  /* 0x00000008a6a67c11 */ /* 0x000fe2000f8e28ff */
[----:B------:R-:W-:Y:S01]  /*25f0*/  BSSY B0, `(.L_x_1) ;  /* 0x000000c000007945 */ /* 0x000fe20003800000 */
[C---:B------:R-:W-:Y:S02]  /*2600*/  LOP3.LUT R168, R85.reuse, 0x18, RZ, 0xfc, !PT ;  /* 0x0000001855a87812 */ /* 0x040fe400078efcff */
[----:B------:R-:W-:Y:S01]  /*2610*/  LOP3.LUT R167, R85, 0x10, RZ, 0xfc, !PT ;  /* 0x0000001055a77812 */ /* 0x000fe200078efcff */
[----:B------:R-:W-:Y:S01]  /*2620*/  IMAD.IADD R85, R165, 0x1, R105 ;  /* 0x00000001a5557824 */ /* 0x000fe200078e0269 */
[----:B--2---:R-:W-:Y:S01]  /*2630*/  FMNMX R107, R106, R107, !PT ;  /* 0x0000006b6a6b7209 */ /* 0x004fe20007800000 */
[----:B------:R-:W-:Y:S01]  /*2640*/  IMAD.IADD R86, R105, 0x1, R166 ;  /* 0x0000000169567824 */ /* 0x000fe200078e02a6 */
[----:B---3--:R-:W-:-:S02]  /*2650*/  FMNMX R120, R110, R111, !PT ;  /* 0x0000006f6e787209 */ /* 0x008fc40007800000 */
[----:B------:R-:W-:Y:S02]  /*2660*/  LEA R168, R168, UR8, 0x5 ;  /* 0x00000008a8a87c11 */ /* 0x000fe4000f8e28ff */
[----:B------:R-:W-:Y:S01]  /*2670*/  LEA R167, R167, UR8, 0x5 ;  /* 0x00000008a7a77c11 */ /* 0x000fe2000f8e28ff */
[----:B------:R-:W-:Y:S06]  /*2680*/  @P0 BRA `(.L_x_2) ;  /* 0x0000000000080947 */ /* 0x000fec0003800000 */
[----:B------:R0:W-:Y:S04]  /*2690*/  STS [R85], R104 ;  /* 0x0000006855007388 */ /* 0x0001e80000000800 */
[----:B------:R0:W-:Y:S02]  /*26a0*/  STS [R86], R107 ;  /* 0x0000006b56007388 */ /* 0x0001e40000000800 */
.L_x_2:
[----:B------:R-:W-:Y:S05]  /*26b0*/  BSYNC B0 ;  /* 0x0000000000007941 */ /* 0x000fea0003800000 */
.L_x_1:
[----:B------:R-:W-:Y:S01]  /*26c0*/  BSSY B0, `(.L_x_3) ;  /* 0x0000007000007945 */ /* 0x000fe20003800000 */
[----:B------:R-:W-:Y:S01]  /*26d0*/  LEA R84, R8, UR8, 0x2 ;  /* 0x0000000808547c11 */ /* 0x000fe2000f8e10ff */
[C---:B0-----:R-:W-:Y:S01]  /*26e0*/  IMAD.IADD R104, R105.reuse, 0x1, R167 ;  /* 0x0000000169687824 */ /* 0x041fe200078e02a7 */
[----:B------:R-:W-:Y:S01]  /*26f0*/  IADD3 R87, R105, R168, RZ ;  /* 0x000000a869577210 */ /* 0x000fe20007ffe0ff */
[----:B------:R-:W-:Y:S06]  /*2700*/  @P0 BRA `(.L_x_4) ;  /* 0x0000000000080947 */ /* 0x000fec0003800000 */
[----:B------:R0:W-:Y:S04]  /*2710*/  STS [R104], R121 ;  /* 0x0000007968007388 */ /* 0x0001e80000000800 */
[----:B------:R0:W-:Y:S02]  /*2720*/  @!P0 STS [R87], R120 ;  /* 0x0000007857008388 */ /* 0x0001e40000000800 */
.L_x_4:
[----:B------:R-:W-:Y:S05]  /*2730*/  BSYNC B0 ;  /* 0x0000000000007941 */ /* 0x000fea0003800000 */
.L_x_3:
[----:B------:R-:W-:Y:S06]  /*2740*/  BAR.SYNC.DEFER_BLOCKING 0x0 ;  /* 0x0000000000007b1d */ /* 0x000fec0000010000 */
[----:B------:R-:W-:Y:S01]  /*2750*/  BSSY B0, `(.L_x_5) ;  /* 0x000004c000007945 */ /* 0x000fe20003800000 */
[----:B------:R-:W1:Y:S04]  /*2760*/  LDS R105, [R84] ;  /* 0x0000000054697984 */ /* 0x000e680000000800 */
[----:B-1----:R-:W1:Y:S02]  /*2770*/  SHFL.BFLY PT, R106, R105, 0x4, 0x1f ;  /* 0x0c801f00696a7f89 */ /* 0x002e6400000e0000 */
[----:B-1----:R-:W-:-:S05]  /*2780*/  FMNMX R106, R105, R106, !PT ;  /* 0x0000006a696a7209 */ /* 0x002fca0007800000 */
[----:B------:R-:W1:Y:S02]  /*2790*/  SHFL.BFLY PT, R107, R106, 0x2, 0x1f ;  /* 0x0c401f006a6b7f89 */ /* 0x000e6400000e0000 */
[----:B-1----:R-:W-:-:S05]  /*27a0*/  FMNMX R107, R106, R107, !PT ;  /* 0x0000006b6a6b7209 */ /* 0x002fca0007800000 */
[----:B------:R-:W1:Y:S02]  /*27b0*/  SHFL.BFLY PT, R110, R107, 0x1, 0x1f ;  /* 0x0c201f006b6e7f89 */ /* 0x000e6400000e0000 */
[----:B-1----:R-:W-:-:S05]  /*27c0*/  FMNMX R109, R107, R110, !PT ;  /* 0x0000006e6b6d7209 */ /* 0x002fca0007800000 */
[----:B------:R-:W-:Y:S01]  /*27d0*/  @!P1 STS [R84], R109 ;  /* 0x0000006d54009388 */ /* 0x000fe20000000800 */
[----:B------:R-:W-:Y:S06]  /*27e0*/  BAR.SYNC.DEFER_BLOCKING 0x0 ;  /* 0x0000000000007b1d */ /* 0x000fec0000010000 */
[----:B------:R-:W1:Y:S04]  /*27f0*/  LDS R162, [R165] ;  /* 0x00000000a5a27984 */ /* 0x000e680000000800 */
[----:B------:R-:W2:Y:S04]  /*2800*/  LDS R141, [R166] ;  /* 0x00000000a68d7984 */ /* 0x000ea80000000800 */
[----:B------:R-:W3:Y:S04]  /*2810*/  LDS R164, [R167] ;  /* 0x00000000a7a47984 */ /* 0x000ee80000000800 */
[----:B------:R-:W4:Y:S01]  /*2820*/  LDS R163, [R168] ;  /* 0x00000000a8a37984 */ /* 0x000f220000000800 */
[----:B-1----:R-:W-:-:S02]  /*2830*/  FMNMX R162, R162, R21, !PT ;  /* 0x00000015a2a27209 */ /* 0x002fc40007800000 */
[----:B--2---:R-:W-:-:S03]  /*2840*/  FMNMX R141, R141, R138, !PT ;  /* 0x0000008a8d8d7209 */ /* 0x004fc60007800000 */
[--C-:B------:R-:W-:Y:S01]  /*2850*/  FADD R105, R113, -R162.reuse ;  /* 0x800000a271697221 */ /* 0x100fe20000000000 */
[----:B------:R-:W-:Y:S01]  /*2860*/  FADD R21, -R162, R21 ;  /* 0x00000015a2157221 */ /* 0x000fe20000000100 */
[----:B---3--:R-:W-:Y:S02]  /*2870*/  FMNMX R164, R164, R139, !PT ;  /* 0x0000008ba4a47209 */ /* 0x008fe40007800000 */
[----:B------:R-:W-:Y:S01]  /*2880*/  FMUL R127, R105, 1.4426950216293334961 ;  /* 0x3fb8aa3b697f7820 */ /* 0x000fe20000400000 */
[----:B------:R-:W-:Y:S01]  /*2890*/  FADD R105, R117, -R162 ;  /* 0x800000a275697221 */ /* 0x000fe20000000000 */
[----:B------:R-:W-:Y:S01]  /*28a0*/  FMUL R106, R21, 1.4426950216293334961 ;  /* 0x3fb8aa3b156a7820 */ /* 0x000fe20000400000 */
[----:B----4-:R-:W-:Y:S01]  /*28b0*/  FMNMX R163, R163, R140, !PT ;  /* 0x0000008ca3a37209 */ /* 0x010fe20007800000 */
[----:B------:R-:W-:Y:S01]  /*28c0*/  FADD R21, -R141, R138 ;  /* 0x0000008a8d157221 */ /* 0x000fe20000000100 */
[----:B------:R-:W-:Y:S01]  /*28d0*/  FMUL R128, R105, 1.4426950216293334961 ;  /* 0x3fb8aa3b69807820 */ /* 0x000fe20000400000 */
[----:B------:R-:W-:Y:S01]  /*28e0*/  FADD R105, R118, -R141 ;  /* 0x8000008d76697221 */ /* 0x000fe20000000000 */
[----:B------:R-:W-:Y:S01]  /*28f0*/  MUFU.EX2 R127, R127 ;  /* 0x0000007f007f7308 */ /* 0x000fe20000000800 */
[----:B------:R-:W-:-:S02]  /*2900*/  FMUL R21, R21, 1.4426950216293334961 ;  /* 0x3fb8aa3b15157820 */ /* 0x000fc40000400000 */
[----:B------:R-:W-:Y:S01]  /*2910*/  FMUL R126, R105, 1.4426950216293334961 ;  /* 0x3fb8aa3b697e7820 */ /* 0x000fe20000400000 */
[----:B------:R-:W-:-:S04]  /*2920*/  FADD R105, R119, -R141 ;  /* 0x8000008d77697221 */ /* 0x000fc80000000000 */
[----:B------:R-:W-:Y:S01]  /*2930*/  FMUL R123, R105, 1.4426950216293334961 ;  /* 0x3fb8aa3b697b7820 */ /* 0x000fe20000400000 */
[--C-:B------:R-:W-:Y:S01]  /*2940*/  FADD R105, R115, -R164.reuse ;  /* 0x800000a473697221 */ /* 0x100fe20000000000 */
[----:B------:R-:W1:Y:S03]  /*2950*/  MUFU.EX2 R128, R128 ;  /* 0x0000008000807308 */ /* 0x000e660000000800 */
[----:B------:R-:W-:Y:S01]  /*2960*/  FMUL R125, R105, 1.4426950216293334961 ;  /* 0x3fb8aa3b697d7820 */ /* 0x000fe20000400000 */
[----:B------:R-:W-:-:S04]  /*2970*/  FADD R105, R112, -R164 ;  /* 0x800000a470697221 */ /* 0x000fc80000000000 */
[----:B------:R-:W-:Y:S01]  /*2980*/  MUFU.EX2 R126, R126 ;  /* 0x0000007e007e7308 */ /* 0x000fe20000000800 */
[----:B------:R-:W-:Y:S01]  /*2990*/  FMUL R124, R105, 1.4426950216293334961 ;  /* 0x3fb8aa3b697c7820 */ /* 0x000fe20000400000 */
[----:B------:R-:W-:-:S04]  /*29a0*/  FADD R105, R114, -R163 ;  /* 0x800000a372697221 */ /* 0x000fc80000000000 */
[----:B------:R-:W-:Y:S01]  /*29b0*/  FMUL R122, R105, 1.4426950216293334961 ;  /* 0x3fb8aa3b697a7820 */ /* 0x000fe20000400000 */
[----:B------:R-:W-:Y:S01]  /*29c0*/  FADD R105, R116, -R163 ;  /* 0x800000a374697221 */ /* 0x000fe20000000000 */
[----:B------:R-:W2:Y:S01]  /*29d0*/  MUFU.EX2 R123, R123 ;  /* 0x0000007b007b7308 */ /* 0x000ea20000000800 */
[----:B-1----:R-:W-:Y:S02]  /*29e0*/  FADD R107, R127, R128 ;  /* 0x000000807f6b7221 */ /* 0x002fe40000000000 */
[----:B------:R-:W-:-:S03]  /*29f0*/  FMUL R105, R105, 1.4426950216293334961 ;  /* 0x3fb8aa3b69697820 */ /* 0x000fc60000400000 */
[----:B------:R-:W1:Y:S02]  /*2a00*/  SHFL.BFLY PT, R114, R107, 0x2, 0x1f ;  /* 0x0c401f006b727f89 */ /* 0x000e6400000e0000 */
[----:B------:R-:W-:Y:S08]  /*2a10*/  MUFU.EX2 R125, R125 ;  /* 0x0000007d007d7308 */ /* 0x000ff00000000800 */
[----:B------:R-:W3:Y:S01]  /*2a20*/  MUFU.EX2 R124, R124 ;  /* 0x0000007c007c7308 */ /* 0x000ee20000000800 */
[----:B--2---:R-:W-:-:S05]  /*2a30*/  FADD R110, R126, R123 ;  /* 0x0000007b7e6e7221 */ /* 0x004fca0000000000 */
[----:B------:R-:W2:Y:S02]  /*2a40*/  SHFL.BFLY PT, R113, R110, 0x2, 0x1f ;  /* 0x0c401f006e717f89 */ /* 0x000ea400000e0000 */
[----:B------:R-:W-:Y:S01]  /*2a50*/  MUFU.EX2 R122, R122 ;  /* 0x0000007a007a7308 */ /* 0x000fe20000000800 */
[----:B-1----:R-:W-:-:S07]  /*2a60*/  FADD R114, R107, R114 ;  /* 0x000000726b727221 */ /* 0x002fce0000000000 */
[----:B------:R1:W4:Y:S01]  /*2a70*/  MUFU.EX2 R109, R105 ;  /* 0x00000069006d7308 */ /* 0x0003220000000800 */
[----:B---3--:R-:W-:-:S05]  /*2a80*/  FADD R111, R125, R124 ;  /* 0x0000007c7d6f7221 */ /* 0x008fca0000000000 */
[----:B------:R-:W3:Y:S02]  /*2a90*/  SHFL.BFLY PT, R116, R111, 0x2, 0x1f ;  /* 0x0c401f006f747f89 */ /* 0x000ee400000e0000 */
[----:B------:R-:W0:Y:S01]  /*2aa0*/  MUFU.EX2 R21, R21 ;  /* 0x0000001500157308 */ /* 0x000e220000000800 */
[----:B-1----:R-:W-:-:S04]  /*2ab0*/  FADD R105, -R164, R139 ;  /* 0x0000008ba4697221 */ /* 0x002fc80000000100 */
[----:B------:R-:W-:Y:S01]  /*2ac0*/  FMUL R107, R105, 1.4426950216293334961 ;  /* 0x3fb8aa3b696b7820 */ /* 0x000fe20000400000 */
[----:B--2---:R-:W-:Y:S01]  /*2ad0*/  FADD R110, R110, R113 ;  /* 0x000000716e6e7221 */ /* 0x004fe20000000000 */
[----:B------:R-:W-:Y:S01]  /*2ae0*/  FADD R105, -R163, R140 ;  /* 0x0000008ca3697221 */ /* 0x000fe20000000100 */
[----:B------:R-:W1:Y:S01]  /*2af0*/  SHFL.BFLY PT, R113, R114, 0x1, 0x1f ;  /* 0x0c201f0072717f89 */ /* 0x000e6200000e0000 */
[----:B----4-:R-:W-:Y:S01]  /*2b00*/  FADD R112, R122, R109 ;  /* 0x0000006d7a707221 */ /* 0x010fe20000000000 */
[----:B------:R-:W2:Y:S01]  /*2b10*/  MUFU.EX2 R140, R107 ;  /* 0x0000006b008c7308 */ /* 0x000ea20000000800 */
[----:B------:R-:W-:Y:S01]  /*2b20*/  FMUL R105, R105, 1.4426950216293334961 ;  /* 0x3fb8aa3b69697820 */ /* 0x000fe20000400000 */
[----:B------:R-:W4:Y:S04]  /*2b30*/  SHFL.BFLY PT, R115, R110, 0x1, 0x1f ;  /* 0x0c201f006e737f89 */ /* 0x000f2800000e0000 */
[----:B------:R-:W5:Y:S02]  /*2b40*/  SHFL.BFLY PT, R117, R112, 0x2, 0x1f ;  /* 0x0c401f0070757f89 */ /* 0x000f6400000e0000 */
[----:B------:R-:W0:Y:S01]  /*2b50*/  MUFU.EX2 R139, R105 ;  /* 0x00000069008b7308 */ /* 0x000e220000000800 */
[----:B---3--:R-:W-:-:S07]  /*2b60*/  FADD R116, R111, R116 ;  /* 0x000000746f747221 */ /* 0x008fce0000000000 */
[----:B------:R3:W0:Y:S01]  /*2b70*/  MUFU.EX2 R138, R106 ;  /* 0x0000006a008a7308 */ /* 0x0006220000000800 */
[----:B------:R0:W0:Y:S01]  /*2b80*/  SHFL.BFLY PT, R111, R116, 0x1, 0x1f ;  /* 0x0c201f00746f7f89 */ /* 0x00002200000e0000 */
[----:B-1----:R-:W-:Y:S01]  /*2b90*/  FADD R114, R114, R113 ;  /* 0x0000007172727221 */ /* 0x002fe20000000000 */
[----:B----4-:R-:W-:Y:S01]  /*2ba0*/  FADD R115, R110, R115 ;  /* 0x000000736e737221 */ /* 0x010fe20000000000 */
[----:B-----5:R-:W-:-:S05]  /*2bb0*/  FADD R117, R112, R117 ;  /* 0x0000007570757221 */ /* 0x020fca0000000000 */
[----:B---3--:R1:W3:Y:S01]  /*2bc0*/  SHFL.BFLY PT, R106, R117, 0x1, 0x1f ;  /* 0x0c201f00756a7f89 */ /* 0x0082e200000e0000 */
[----:B------:R-:W-:Y:S06]  /*2bd0*/  BAR.SYNC.DEFER_BLOCKING 0x0 ;  /* 0x0000000000007b1d */ /* 0x000fec0000010000 */
[----:B--2---:R-:W-:Y:S05]  /*2be0*/  @P0 BRA `(.L_x_6) ;  /* 0x0000000000080947 */ /* 0x004fea0003800000 */
[----:B------:R2:W-:Y:S04]  /*2bf0*/  STS [R85], R114 ;  /* 0x0000007255007388 */ /* 0x0005e80000000800 */
[----:B------:R2:W-:Y:S02]  /*2c00*/  STS [R86], R115 ;  /* 0x0000007356007388 */ /* 0x0005e40000000800 */
.L_x_6:
[----:B------:R-:W-:Y:S05]  /*2c10*/  BSYNC B0 ;  /* 0x0000000000007941 */ /* 0x000fea0003800000 */
.L_x_5:
[----:B------:R-:W-:Y:S01]  /*2c20*/  BSSY B0, `(.L_x_7) ;  /* 0x0000006000007945 */ /* 0x000fe20003800000 */
[----:B0-----:R-:W-:Y:S01]  /*2c30*/  FADD R111, R116, R111 ;  /* 0x0000006f746f7221 */ /* 0x001fe20000000000 */
[----:B---3--:R-:W-:Y:S02]  /*2c40*/  FADD R106, R117, R106 ;  /* 0x0000006a756a7221 */ /* 0x008fe40000000000 */
[----:B------:R-:W-:Y:S05]  /*2c50*/  @P0 BRA `(.L_x_8) ;  /* 0x0000000000080947 */ /* 0x000fea0003800000 */
[----:B------:R0:W-:Y:S04]  /*2c60*/  STS [R104], R111 ;  /* 0x0000006f68007388 */ /* 0x0001e80000000800 */
[----:B------:R0:W-:Y:S02]  /*2c70*/  @!P0 STS [R87], R106 ;  /* 0x0000006a57008388 */ /* 0x0001e40000000800 */
.L_x_8:
[----:B------:R-:W-:Y:S05]  /*2c80*/  BSYNC B0 ;  /* 0x0000000000007941 */ /* 0x000fea0003800000 */
.L_x_7:
[----:B------:R-:W-:Y:S01]  /*2c90*/  BAR.SYNC.DEFER_BLOCKING 0x0 ;  /* 0x0000000000007b1d */ /* 0x000fe20000010000 */
[----:B0-----:R-:W-:-:S04]  /*2ca0*/  IMAD.WIDE R104, R16, 0x2, R144 ;  /* 0x0000000210687825 */ /* 0x001fc800078e0290 */
[----:B------:R-:W-:-:S04]  /*2cb0*/  IMAD.WIDE R106, R16, 0x2, R142 ;  /* 0x00000002106a7825 */ /* 0x000fc800078e028e */
[----:B------:R-:W-:Y:S01]  /*2cc0*/  IMAD.WIDE R110, R16, 0x2, R136 ;  /* 0x00000002106e7825 */ /* 0x000fe200078e0288 */
[----:B--2---:R-:W0:Y:S04]  /*2cd0*/  LDS R85, [R84] ;  /* 0x0000000054557984 */ /* 0x004e280000000800 */
[----:B0-----:R-:W0:Y:S02]  /*2ce0*/  SHFL.BFLY PT, R86, R85, 0x4, 0x1f ;  /* 0x0c801f0055567f89 */ /* 0x001e2400000e0000 */
[----:B0-----:R-:W-:-:S05]  /*2cf0*/  FADD R112, R85, R86 ;  /* 0x0000005655707221 */ /* 0x001fca0000000000 */
[----:B------:R-:W0:Y:S02]  /*2d00*/  SHFL.BFLY PT, R87, R112, 0x2, 0x1f ;  /* 0x0c401f0070577f89 */ /* 0x000e2400000e0000 */
[----:B0-----:R-:W-:-:S05]  /*2d10*/  FADD R113, R112, R87 ;  /* 0x0000005770717221 */ /* 0x001fca0000000000 */
[----:B------:R-:W1:Y:S02]  /*2d20*/  SHFL.BFLY PT, R86, R113, 0x1, 0x1f ;  /* 0x0c201f0071567f89 */ /* 0x000e6400000e0000 */
[----:B-1----:R-:W-:Y:S01]  /*2d30*/  FADD R117, R113, R86 ;  /* 0x0000005671757221 */ /* 0x002fe20000000000 */
[----:B------:R-:W-:-:S04]  /*2d40*/  IMAD.WIDE R86, R16, 0x2, R146 ;  /* 0x0000000210567825 */ /* 0x000fc800078e0292 */
[----:B------:R0:W-:Y:S01]  /*2d50*/  @!P1 STS [R84], R117 ;  /* 0x0000007554009388 */ /* 0x0001e20000000800 */
[----:B------:R-:W-:Y:S01]  /*2d60*/  BAR.SYNC.DEFER_BLOCKING 0x0 ;  /* 0x0000000000007b1d */ /* 0x000fe20000010000 */
[----:B------:R-:W-:-:S04]  /*2d70*/  IMAD.WIDE R118, R16, 0x2, R82 ;  /* 0x0000000210767825 */ /* 0x000fc800078e0252 */
[----:B------:R-:W-:-:S04]  /*2d80*/  IMAD.WIDE R120, R16, 0x2, R32 ;  /* 0x0000000210787825 */ /* 0x000fc800078e0220 */
[----:B0-----:R-:W-:-:S04]  /*2d90*/  IMAD.WIDE R116, R16, 0x2, R132 ;  /* 0x0000000210747825 */ /* 0x001fc800078e0284 */
[----:B------:R-:W-:-:S04]  /*2da0*/  IMAD.WIDE R114, R16, 0x2, R134 ;  /* 0x0000000210727825 */ /* 0x000fc800078e0286 */
[----:B------:R-:W-:-:S04]  /*2db0*/  IMAD.WIDE R112, R16, 0x2, R34 ;  /* 0x0000000210707825 */ /* 0x000fc800078e0222 */
[C---:B------:R-:W-:Y:S01]  /*2dc0*/  IMAD.WIDE R84, R16.reuse, 0x2, R36 ;  /* 0x0000000210547825 */ /* 0x040fe200078e0224 */
[----:B------:R0:W2:Y:S04]  /*2dd0*/  LDG.E.U16 R129, desc[UR10][R86.64] ;  /* 0x0000000a56817981 */ /* 0x0000a8000c1e1500 */
[----:B------:R1:W3:Y:S04]  /*2de0*/  LDG.E.U16 R213, desc[UR10][R104.64] ;  /* 0x0000000a68d57981 */ /* 0x0002e8000c1e1500 */
[----:B------:R4:W5:Y:S01]  /*2df0*/  LDG.E.U16 R131, desc[UR10][R106.64] ;  /* 0x0000000a6a837981 */ /* 0x000962000c1e1500 */
[----:B0-----:R-:W-:-:S03]  /*2e00*/  IMAD.WIDE R86, R16, 0x2, R38 ;  /* 0x0000000210567825 */ /* 0x001fc600078e0226 */
[----:B------:R0:W3:Y:S01]  /*2e10*/  LDG.E.U16 R212, desc[UR10][R110.64] ;  /* 0x0000000a6ed47981 */ /* 0x0000e2000c1e1500 */
[----:B-1----:R-:W-:-:S03]  /*2e20*/  IMAD.WIDE R104, R16, 0x2, R40 ;  /* 0x0000000210687825 */ /* 0x002fc600078e0228 */
[----:B------:R1:W3:Y:S01]  /*2e30*/  LDG.E.U16 R211, desc[UR10][R116.64] ;  /* 0x0000000a74d37981 */ /* 0x0002e2000c1e1500 */
[----:B----4-:R-:W-:-:S03]  /*2e40*/  IMAD.WIDE R106, R16, 0x2, R42 ;  /* 0x00000002106a7825 */ /* 0x010fc600078e022a */
[----:B------:R4:W3:Y:S01]  /*2e50*/  LDG.E.U16 R130, desc[UR10][R118.64] ;  /* 0x0000000a76827981 */ /* 0x0008e2000c1e1500 */
        /* <DEDUP_REMOVED lines=33> */
[----:B------:R-:W3:Y:S01]  /*3070*/  LDG.E.U16 R106, desc[UR10][R106.64] ;  /* 0x0000000a6a6a7981 */ /* 0x000ee2000c1e1500 */
[----:B----4-:R-:W-:-:S03]  /*3080*/  IMAD.WIDE R86, R16, 0x2, R76 ;  /* 0x0000000210567825 */ /* 0x010fc600078e024c */
[----:B------:R-:W4:Y:S01]  /*3090*/  LDG.E.U16 R110, desc[UR10][R110.64] ;  /* 0x0000000a6e6e7981 */ /* 0x000f22000c1e1500 */
[----:B0-----:R-:W-:-:S03]  /*30a0*/  IMAD.WIDE R104, R16, 0x2, R80 ;  /* 0x0000000210687825 */ /* 0x001fc600078e0250 */
[----:B------:R0:W4:Y:S04]  /*30b0*/  LDG.E.U16 R228, desc[UR10][R112.64] ;  /* 0x0000000a70e47981 */ /* 0x000128000c1e1500 */
[----:B------:R1:W4:Y:S04]  /*30c0*/  LDG.E.U16 R229, desc[UR10][R114.64] ;  /* 0x0000000a72e57981 */ /* 0x000328000c1e1500 */
[----:B------:R-:W4:Y:S04]  /*30d0*/  LDG.E.U16 R116, desc[UR10][R116.64] ;  /* 0x0000000a74747981 */ /* 0x000f28000c1e1500 */
[----:B------:R-:W4:Y:S04]  /*30e0*/  LDG.E.U16 R118, desc[UR10][R118.64] ;  /* 0x0000000a76767981 */ /* 0x000f28000c1e1500 */
[----:B------:R-:W4:Y:S04]  /*30f0*/  LDG.E.U16 R120, desc[UR10][R120.64] ;  /* 0x0000000a78787981 */ /* 0x000f28000c1e1500 */
[----:B------:R1:W4:Y:S04]  /*3100*/  LDG.E.U16 R111, desc[UR10][R84.64] ;  /* 0x0000000a546f7981 */ /* 0x000328000c1e1500 */
[----:B------:R-:W4:Y:S04]  /*3110*/  LDG.E.U16 R230, desc[UR10][R86.64] ;  /* 0x0000000a56e67981 */ /* 0x000f28000c1e1500 */
[----:B------:R-:W4:Y:S04]  /*3120*/  LDG.E.U16 R231, desc[UR10][R104.64] ;  /* 0x0000000a68e77981 */ /* 0x000f28000c1e1500 */
[----:B------:R-:W-:Y:S04]  /*3130*/  LDS R165, [R165] ;  /* 0x00000000a5a57984 */ /* 0x000fe80000000800 */
[----:B------:R-:W-:Y:S04]  /*3140*/  LDS R166, [R166] ;  /* 0x00000000a6a67984 */ /* 0x000fe80000000800 */
[----:B------:R-:W-:Y:S04]  /*3150*/  LDS R167, [R167] ;  /* 0x00000000a7a77984 */ /* 0x000fe80000000800 */
[----:B------:R-:W-:Y:S01]  /*3160*/  LDS R168, [R168] ;  /* 0x00000000a8a87984 */ /* 0x000fe20000000800 */
[----:B0-----:R-:W-:-:S02]  /*3170*/  LOP3.LUT R112, R0, 0x7, RZ, 0xc0, !PT ;  /* 0x0000000700707812 */ /* 0x001fc400078ec0ff */
[----:B------:R-:W-:Y:S02]  /*3180*/  LOP3.LUT R107, R0, 0xc0, RZ, 0xc0, !PT ;  /* 0x000000c0006b7812 */ /* 0x000fe400078ec0ff */
[----:B------:R-:W-:Y:S01]  /*3190*/  SHF.R.U32.HI R233, RZ, 0x1, R108 ;  /* 0x00000001ffe97819 */ /* 0x000fe2000001166c */
[----:B------:R-:W-:Y:S01]  /*31a0*/  IMAD.SHL.U32 R112, R112, 0x10, RZ ;  /* 0x0000001070707824 */ /* 0x000fe200078e00ff */
[C---:B-1----:R-:W-:Y:S01]  /*31b0*/  LOP3.LUT R114, R0.reuse, 0x1f, RZ, 0xc0, !PT ;  /* 0x0000001f00727812 */ /* 0x042fe200078ec0ff */
[C---:B------:R-:W-:Y:S01]  /*31c0*/  IMAD.SHL.U32 R108, R0.reuse, 0x2, RZ ;  /* 0x00000002006c7824 */ /* 0x040fe200078e00ff */
[----:B------:R-:W-:Y:S01]  /*31d0*/  SHF.R.U32.HI R107, RZ, 0x2, R107 ;  /* 0x00000002ff6b7819 */ /* 0x000fe2000001166b */
[----:B------:R-:W-:Y:S01]  /*31e0*/  IMAD.SHL.U32 R113, R0, 0x80, RZ ;  /* 0x0000008000717824 */ /* 0x000fe200078e00ff */
[----:B------:R-:W-:Y:S02]  /*31f0*/  LEA R114, R114, UR8, 0x7 ;  /* 0x0000000872727c11 */ /* 0x000fe4000f8e38ff */
[----:B------:R-:W-:-:S02]  /*3200*/  LOP3.LUT R233, R112, R233, RZ, 0x3c, !PT ;  /* 0x000000e970e97212 */ /* 0x000fc400078e3cff */
[----:B------:R-:W-:Y:S01]  /*3210*/  LOP3.LUT R107, R107, 0x1fe, R108, 0x78, !PT ;  /* 0x000001fe6b6b7812 */ /* 0x000fe200078e786c */
[----:B------:R-:W-:Y:S01]  /*3220*/  BAR.SYNC.DEFER_BLOCKING 0x0 ;  /* 0x0000000000007b1d */ /* 0x000fe20000010000 */
[----:B------:R-:W-:Y:S01]  /*3230*/  LOP3.LUT R85, R112, 0x780, R113, 0xf8, !PT ;  /* 0x0000078070557812 */ /* 0x000fe200078ef871 */
[----:B------:R-:W-:Y:S01]  /*3240*/  IMAD.IADD R233, R233, 0x1, R114 ;  /* 0x00000001e9e97824 */ /* 0x000fe200078e0272 */
[----:B------:R-:W-:Y:S02]  /*3250*/  LOP3.LUT R232, R107, 0x40, RZ, 0x3c, !PT ;  /* 0x000000406be87812 */ /* 0x000fe400078e3cff */
[----:B------:R-:W-:Y:S02]  /*3260*/  F2FP.BF16.F32.PACK_AB R112, R128, R127 ;  /* 0x0000007f8070723e */ /* 0x000fe400000010ff */
[----:B------:R-:W-:Y:S02]  /*3270*/  F2FP.BF16.F32.PACK_AB R113, R123, R126 ;  /* 0x0000007e7b71723e */ /* 0x000fe400000010ff */
[----:B------:R-:W-:-:S02]  /*3280*/  F2FP.BF16.F32.PACK_AB R114, R124, R125 ;  /* 0x0000007d7c72723e */ /* 0x000fc400000010ff */
[----:B------:R-:W-:Y:S02]  /*3290*/  F2FP.BF16.F32.PACK_AB R115, R109, R122 ;  /* 0x0000007a6d73723e */ /* 0x000fe400000010ff */
[----:B------:R-:W-:-:S04]  /*32a0*/  LOP3.LUT R124, R85, 0x10, R0, 0x78, !PT ;  /* 0x00000010557c7812 */ /* 0x000fc800078e7800 */
[----:B------:R-:W-:Y:S01]  /*32b0*/  LOP3.LUT R125, R124, 0x20, RZ, 0x3c, !PT ;  /* 0x000000207c7d7812 */ /* 0x000fe200078e3cff */
[C---:B------:R-:W-:Y:S01]  /*32c0*/  FMUL R108, R138.reuse, R88 ;  /* 0x000000588a6c7220 */ /* 0x040fe20000400000 */
[C---:B------:R-:W-:Y:S01]  /*32d0*/  FMUL R109, R138.reuse, R89 ;  /* 0x000000598a6d7220 */ /* 0x040fe20000400000 */
[C---:B------:R-:W-:Y:S01]  /*32e0*/  FMUL R92, R138.reuse, R92 ;  /* 0x0000005c8a5c7220 */ /* 0x040fe20000400000 */
[----:B------:R-:W-:Y:S01]  /*32f0*/  FMUL R93, R138, R93 ;  /* 0x0000005d8a5d7220 */ /* 0x000fe20000400000 */
[C---:B------:R-:W-:Y:S01]  /*3300*/  FMUL R94, R21.reuse, R94 ;  /* 0x0000005e155e7220 */ /* 0x040fe20000400000 */
[----:B------:R-:W-:Y:S01]  /*3310*/  FMUL R95, R21, R95 ;  /* 0x0000005f155f7220 */ /* 0x000fe20000400000 */
[C---:B------:R-:W-:Y:S01]  /*3320*/  FMUL R100, R140.reuse, R100 ;  /* 0x000000648c647220 */ /* 0x040fe20000400000 */
[----:B------:R-:W-:Y:S01]  /*3330*/  FMUL R101, R140, R101 ;  /* 0x000000658c657220 */ /* 0x000fe20000400000 */
[C---:B------:R-:W-:Y:S01]  /*3340*/  FMUL R102, R139.reuse, R102 ;  /* 0x000000668b667220 */ /* 0x040fe20000400000 */
[----:B------:R-:W-:Y:S01]  /*3350*/  FMUL R103, R139, R103 ;  /* 0x000000678b677220 */ /* 0x000fe20000400000 */
[----:B--2---:R-:W-:Y:S04]  /*3360*/  STS.U16 [R107+UR8], R129 ;  /* 0x000000816b007988 */ /* 0x004fe80008000408 */
[----:B-----5:R-:W-:Y:S04]  /*3370*/  STS.U16 [R107+UR8+0x400], R131 ;  /* 0x000400836b007988 */ /* 0x020fe80008000408 */
[----:B---3--:R-:W-:Y:S04]  /*3380*/  STS.U16 [R107+UR8+0xc00], R130 ;  /* 0x000c00826b007988 */ /* 0x008fe80008000408 */
        /* <DEDUP_REMOVED lines=12> */
[----:B----4-:R0:W-:Y:S04]  /*3450*/  STS.U16 [R107+UR8+0x3000], R110 ;  /* 0x0030006e6b007988 */ /* 0x0101e80008000408 */
        /* <DEDUP_REMOVED lines=13> */
[----:B------:R1:W-:Y:S04]  /*3530*/  STS.U16 [R232+UR8+0x3600], R111 ;  /* 0x0036006fe8007988 */ /* 0x0003e80008000408 */
[----:B------:R-:W-:Y:S04]  /*3540*/  STS.U16 [R232+UR8+0x3a00], R230 ;  /* 0x003a00e6e8007988 */ /* 0x000fe80008000408 */
[----:B------:R-:W-:Y:S04]  /*3550*/  STS.U16 [R232+UR8+0x3e00], R231 ;  /* 0x003e00e7e8007988 */ /* 0x000fe80008000408 */
[----:B------:R-:W-:Y:S01]  /*3560*/  STSM.16.M88.4 [R233+0x6000], R112 ;  /* 0x00600070e9007844 */ /* 0x000fe20000000200 */
[----:B------:R-:W-:Y:S06]  /*3570*/  BAR.SYNC.DEFER_BLOCKING 0x0 ;  /* 0x0000000000007b1d */ /* 0x000fec0000010000 */
[----:B------:R-:W-:Y:S04]  /*3580*/  LDSM.16.M88.4 R116, [R124+UR8+0x6000] ;  /* 0x006000087c74783b */ /* 0x000fe80008000200 */
[----:B------:R-:W2:Y:S04]  /*3590*/  LDSM.16.M88.4 R84, [R13+UR8] ;  /* 0x000000080d54783b */ /* 0x000ea80008000200 */
[----:B------:R-:W3:Y:S04]  /*35a0*/  LDSM.16.M88.4 R104, [R13+UR8+0x2000] ;  /* 0x002000080d68783b */ /* 0x000ee80008000200 */
[----:B------:R-:W4:Y:S01]  /*35b0*/  LDSM.16.M88.4 R120, [R124+UR8+0x6800] ;  /* 0x006800087c78783b */ /* 0x000f220008000200 */
[C---:B0-----:R-:W-:Y:S01]  /*35c0*/  FMUL R110, R21.reuse, R90 ;  /* 0x0000005a156e7220 */ /* 0x041fe20000400000 */
[----:B-1----:R-:W-:-:S02]  /*35d0*/  FMUL R111, R21, R91 ;  /* 0x0000005b156f7220 */ /* 0x002fc40000400000 */
[----:B------:R-:W0:Y:S04]  /*35e0*/  LDSM.16.M88.4 R88, [R125+UR8+0x6000] ;  /* 0x006000087d58783b */ /* 0x000e280008000200 */
[----:B------:R-:W1:Y:S01]  /*35f0*/  LDSM.16.M88.4 R112, [R125+UR8+0x6800] ;  /* 0x006800087d70783b */ /* 0x000e620008000200 */
[----:B------:R-:W-:-:S05]  /*3600*/  LOP3.LUT R169, R124, 0x40, RZ, 0x3c, !PT ;  /* 0x000000407ca97812 */ /* 0x000fca00078e3cff */
[----:B------:R-:W-:Y:S04]  /*3610*/  LDSM.16.M88.4 R124, [R169+UR8+0x6000] ;  /* 0x00600008a97c783b */ /* 0x000fe80008000200 */
[----:B------:R-:W-:Y:S01]  /*3620*/  LDSM.16.M88.4 R128, [R169+UR8+0x6800] ;  /* 0x00680008a980783b */ /* 0x000fe20008000200 */
[C---:B--2---:R-:W-:Y:S06]  /*3630*/  HMMA.16816.F32.BF16 R108, R116.reuse, R84, R108 ;  /* 0x00000054746c723c */ /* 0x044fec000004186c */
[----:B---3--:R-:W-:Y:S07]  /*3640*/  HMMA.16816.F32.BF16 R92, R116, R104, R92 ;  /* 0x00000068745c723c */ /* 0x008fee000004185c */
[C---:B------:R-:W-:Y:S01]  /*3650*/  FMUL R116, R140.reuse, R96 ;  /* 0x000000608c747220 */ /* 0x040fe20000400000 */
[----:B------:R-:W-:Y:S01]  /*3660*/  FMUL R117, R140, R97 ;  /* 0x000000618c757220 */ /* 0x000fe20000400000 */
[C---:B------:R-:W-:Y:S01]  /*3670*/  FMUL R118, R139.reuse, R98 ;  /* 0x000000628b767220 */ /* 0x040fe20000400000 */
[----:B------:R-:W-:-:S02]  /*3680*/  FMUL R119, R139, R99 ;  /* 0x000000638b777220 */ /* 0x000fc40000400000 */
[----:B------:R-:W2:Y:S05]  /*3690*/  LDSM.16.M88.4 R96, [R18+UR8] ;  /* 0x000000081260783b */ /* 0x000eaa0008000200 */
[C---:B----4-:R-:W-:Y:S06]  /*36a0*/  HMMA.16816.F32.BF16 R116, R120.reuse, R84, R116 ;  /* 0x000000547874723c */ /* 0x050fec0000041874 */
[----:B------:R-:W-:Y:S01]  /*36b0*/  HMMA.16816.F32.BF16 R120, R120, R104, R100 ;  /* 0x000000687878723c */ /* 0x000fe20000041864 */
[----:B------:R-:W3:Y:S05]  /*36c0*/  LDSM.16.M88.4 R100, [R18+UR8+0x2000] ;  /* 0x002000081264783b */ /* 0x000eea0008000200 */
[C---:B0-----:R-:W-:Y:S06]  /*36d0*/  HMMA.16816.F32.BF16 R108, R88.reuse, R86, R108 ;  /* 0x00000056586c723c */ /* 0x041fec000004186c */
[----:B------:R-:W-:Y:S06]  /*36e0*/  HMMA.16816.F32.BF16 R92, R88, R106, R92 ;  /* 0x0000006a585c723c */ /* 0x000fec000004185c */
[C---:B-1----:R-:W-:Y:S01]  /*36f0*/  HMMA.16816.F32.BF16 R116, R112.reuse, R86, R116 ;  /* 0x000000567074723c */ /* 0x042fe20000041874 */
[----:B------:R-:W-:Y:S05]  /*3700*/  LDSM.16.M88.4 R84, [R17+UR8+0x6800] ;  /* 0x006800081154783b */ /* 0x000fea0008000200 */
[----:B------:R-:W-:Y:S01]  /*3710*/  HMMA.16816.F32.BF16 R120, R112, R106, R120 ;  /* 0x0000006a7078723c */ /* 0x000fe20000041878 */
[----:B------:R-:W0:Y:S01]  /*3720*/  LDSM.16.M88.4 R104, [R17+UR8+0x6000] ;  /* 0x006000081168783b */ /* 0x000e220008000200 */
[----:B------:R-:W1:Y:S04]  /*3730*/  LDC R113, c[0x0][0x264] ;  /* 0x00009900ff717b82 */ /* 0x000e680000000800 */
[----:B--2---:R-:W-:Y:S01]  /*3740*/  HMMA.16816.F32.BF16 R108, R124, R96, R108 ;  /* 0x000000607c6c723c */ /* 0x004fe2000004186c */
[----:B------:R-:W-:-:S03]  /*3750*/  UIADD3 UR4, UR4, 0x40, URZ ;  /* 0x0000004004047890 */ /* 0x000fc6000fffe03f */
[----:B------:R-:W2:Y:S02]  /*3760*/  LDC R112, c[0x0][0x254] ;  /* 0x00009500ff707b82 */ /* 0x000ea40000000800 */
[----:B---3--:R-:W-:Y:S06]  /*3770*/  HMMA.16816.F32.BF16 R92, R124, R100, R92 ;  /* 0x000000647c5c723c */ /* 0x008fec000004185c */
[C---:B------:R-:W-:Y:S06]  /*3780*/  HMMA.16816.F32.BF16 R116, R128.reuse, R96, R116 ;  /* 0x000000608074723c */ /* 0x040fec0000041874 */
[----:B------:R-:W-:Y:S01]  /*3790*/  HMMA.16816.F32.BF16 R120, R128, R100, R120 ;  /* 0x000000648078723c */ /* 0x000fe20000041878 */
[----:B------:R-:W-:Y:S01]  /*37a0*/  ISETP.LE.AND P2, PT, R7, UR4, PT ;  /* 0x0000000407007c0c */ /* 0x000fe2000bf43270 */
[----:B------:R-:W-:Y:S01]  /*37b0*/  FFMA R3, R138, R3, R165 ;  /* 0x000000038a037223 */ /* 0x000fe200000000a5 */
[----:B------:R-:W-:Y:S01]  /*37c0*/  FFMA R4, R21, R4, R166 ;  /* 0x0000000415047223 */ /* 0x000fe200000000a6 */
[----:B------:R-:W-:Y:S01]  /*37d0*/  FFMA R5, R140, R5, R167 ;  /* 0x000000058c057223 */ /* 0x000fe200000000a7 */
[----:B------:R-:W-:Y:S01]  /*37e0*/  FFMA R6, R139, R6, R168 ;  /* 0x000000068b067223 */ /* 0x000fe200000000a8 */
[----:B-1----:R-:W-:Y:S01]  /*37f0*/  IMAD R16, R113, 0x40, R16 ;  /* 0x0000004071107824 */ /* 0x002fe200078e0210 */
[----:B------:R-:W-:Y:S01]  /*3800*/  MOV R21, R162 ;  /* 0x000000a200157202 */ /* 0x000fe20000000f00 */
[----:B--2---:R-:W-:Y:S01]  /*3810*/  IMAD R15, R112, 0x40, R15 ;  /* 0x00000040700f7824 */ /* 0x004fe200078e020f */
[----:B0-----:R-:W-:Y:S01]  /*3820*/  HMMA.16816.F32.BF16 R88, R104, R98, R108 ;  /* 0x000000626858723c */ /* 0x001fe2000004186c */
[----:B------:R-:W-:-:S05]  /*3830*/  IMAD.MOV.U32 R138, RZ, RZ, R141 ;  /* 0x000000ffff8a7224 */ /* 0x000fca00078e008d */
[----:B------:R-:W-:Y:S01]  /*3840*/  HMMA.16816.F32.BF16 R92, R104, R102, R92 ;  /* 0x00000066685c723c */ /* 0x000fe2000004185c */
[----:B------:R-:W-:Y:S02]  /*3850*/  IMAD.MOV.U32 R139, RZ, RZ, R164 ;  /* 0x000000ffff8b7224 */ /* 0x000fe400078e00a4 */
[----:B------:R-:W-:-:S03]  /*3860*/  IMAD.MOV.U32 R140, RZ, RZ, R163 ;  /* 0x000000ffff8c7224 */ /* 0x000fc600078e00a3 */
[C---:B------:R-:W-:Y:S06]  /*3870*/  HMMA.16816.F32.BF16 R96, R84.reuse, R98, R116 ;  /* 0x000000625460723c */ /* 0x040fec0000041874 */
[----:B------:R-:W-:Y:S01]  /*3880*/  HMMA.16816.F32.BF16 R100, R84, R102, R120 ;  /* 0x000000665464723c */ /* 0x000fe20000041878 */
[----:B------:R-:W-:-:S08]  /*3890*/  NOP ;  /* 0x0000000000007918 */ /* 0x000fd00000000000 */
[----:B------:R-:W-:-:S15]  /*38a0*/  @!P2 BRA `(.L_x_9) ;  /* 0xffffffe0000ca947 */ /* 0x000fde000383ffff */
.L_x_0:
[----:B------:R-:W-:Y:S01]  /*38b0*/  IMAD.MOV.U32 R18, RZ, RZ, R3 ;  /* 0x000000ffff127224 */ /* 0x000fe200078e0003 */
[C---:B------:R-:W-:Y:S01]  /*38c0*/  LOP3.LUT R10, R0.reuse, 0x3f, RZ, 0xc0, !PT ;  /* 0x0000003f000a7812 */ /* 0x040fe200078ec0ff */
[----:B------:R-:W-:Y:S01]  /*38d0*/  IMAD.MOV.U32 R15, RZ, RZ, R6 ;  /* 0x000000ffff0f7224 */ /* 0x000fe200078e0006 */
[----:B------:R-:W-:Y:S01]  /*38e0*/  LOP3.LUT R39, R0, 0x18, RZ, 0xc0, !PT ;  /* 0x0000001800277812 */ /* 0x000fe200078ec0ff */
[C---:B------:R-:W-:Y:S01]  /*38f0*/  FMUL R3, R18.reuse, 8388608 ;  /* 0x4b00000012037820 */ /* 0x040fe20000400000 */
[----:B------:R-:W-:Y:S01]  /*3900*/  FSETP.GEU.AND P1, PT, R18, 1.175494350822287508e-38, PT ;  /* 0x008000001200780b */ /* 0x000fe20003f2e000 */
[----:B------:R-:W-:Y:S01]  /*3910*/  IMAD.MOV.U32 R16, RZ, RZ, R5 ;  /* 0x000000ffff107224 */ /* 0x000fe200078e0005 */
[----:B------:R-:W-:Y:S01]  /*3920*/  LOP3.LUT R9, R0, 0xc0, RZ, 0xc0, !PT ;  /* 0x000000c000097812 */ /* 0x000fe200078ec0ff */
[----:B------:R-:W-:Y:S01]  /*3930*/  IMAD R10, R39, 0x40, R10 ;  /* 0x00000040270a7824 */ /* 0x000fe200078e020a */
[----:B------:R-:W-:Y:S01]  /*3940*/  FSEL R29, R3, R18, !P1 ;  /* 0x00000012031d7208 */ /* 0x000fe20004800000 */
[C---:B------:R-:W-:Y:S01]  /*3950*/  FMUL R6, R15.reuse, 8388608 ;  /* 0x4b0000000f067820 */ /* 0x040fe20000400000 */
[----:B------:R-:W-:Y:S01]  /*3960*/  FSETP.GEU.AND P4, PT, R15, 1.175494350822287508e-38, PT ;  /* 0x008000000f00780b */ /* 0x000fe20003f8e000 */
[----:B------:R-:W-:Y:S01]  /*3970*/  IMAD.SHL.U32 R10, R10, 0x4, RZ ;  /* 0x000000040a0a7824 */ /* 0x000fe200078e00ff */
[----:B------:R-:W-:Y:S01]  /*3980*/  SHF.R.U32.HI R9, RZ, 0x1, R9 ;  /* 0x00000001ff097819 */ /* 0x000fe20000011609 */
[----:B------:R-:W-:Y:S01]  /*3990*/  VIADD R3, R29, 0xc0cafb0d ;  /* 0xc0cafb0d1d037836 */ /* 0x000fe20000000000 */
[----:B------:R-:W-:Y:S01]  /*39a0*/  FSETP.GT.AND P5, PT, |R15|, 8.50705917302346158658e+37, PT ;  /* 0x7e8000000f00780b */ /* 0x000fe20003fa4200 */
[----:B------:R-:W-:Y:S01]  /*39b0*/  FMUL R5, R16, 8388608 ;  /* 0x4b00000010057820 */ /* 0x000fe20000400000 */
[----:B------:R-:W-:Y:S01]  /*39c0*/  FSEL R57, R6, R15, !P4 ;  /* 0x0000000f06397208 */ /* 0x000fe20006000000 */
[----:B------:R-:W-:Y:S01]  /*39d0*/  IMAD.MOV.U32 R25, RZ, RZ, R4 ;  /* 0x000000ffff197224 */ /* 0x000fe200078e0004 */
[----:B------:R-:W-:Y:S01]  /*39e0*/  LOP3.LUT R7, R3, 0xff800000, RZ, 0xc0, !PT ;  /* 0xff80000003077812 */ /* 0x000fe200078ec0ff */
[----:B------:R-:W-:Y:S01]  /*39f0*/  BAR.SYNC.DEFER_BLOCKING 0x0 ;  /* 0x0000000000007b1d */ /* 0x000fe20000010000 */
[----:B------:R-:W-:Y:S01]  /*3a00*/  FSEL R3, RZ, -23, P1 ;  /* 0xc1b80000ff037808 */ /* 0x000fe20000800000 */
[----:B------:R-:W-:Y:S01]  /*3a10*/  FMUL R4, R25, 8388608 ;  /* 0x4b00000019047820 */ /* 0x000fe20000400000 */
[----:B------:R-:W-:-:S02]  /*3a20*/  FSETP.GT.AND P1, PT, |R16|, 8.50705917302346158658e+37, PT ;  /* 0x7e8000001000780b */ /* 0x000fc40003f24200 */
[----:B------:R-:W-:Y:S01]  /*3a30*/  LOP3.LUT R28, R10, R9, RZ, 0x3c, !PT ;  /* 0x000000090a1c7212 */ /* 0x000fe200078e3cff */
[----:B------:R-:W-:Y:S01]  /*3a40*/  VIADD R9, R57, 0xc0cafb0d ;  /* 0xc0cafb0d39097836 */ /* 0x000fe20000000000 */
[C---:B------:R-:W-:Y:S01]  /*3a50*/  FSETP.GEU.AND P6, PT, |R15|.reuse, 1.175494350822287508e-38, PT ;  /* 0x008000000f00780b */ /* 0x040fe20003fce200 */
[----:B------:R-:W-:Y:S01]  /*3a60*/  @P5 FMUL R15, R15, 0.25 ;  /* 0x3e8000000f0f5820 */ /* 0x000fe20000400000 */
[----:B------:R-:W-:Y:S01]  /*3a70*/  FSEL R10, RZ, -23, P4 ;  /* 0xc1b80000ff0a7808 */ /* 0x000fe20002000000 */
[----:B------:R-:W-:Y:S01]  /*3a80*/  @P5 FMUL R103, R103, 0.25 ;  /* 0x3e80000067675820 */ /* 0x000fe20000400000 */
[----:B------:R-:W-:Y:S01]  /*3a90*/  FSETP.GEU.AND P4, PT, |R16|, 1.175494350822287508e-38, PT ;  /* 0x008000001000780b */ /* 0x000fe20003f8e200 */
[----:B------:R-:W-:Y:S01]  /*3aa0*/  @P5 FMUL R102, R102, 0.25 ;  /* 0x3e80000066665820 */ /* 0x000fe20000400000 */
[----:B------:R-:W-:Y:S01]  /*3ab0*/  FSETP.GEU.AND P3, PT, R16, 1.175494350822287508e-38, PT ;  /* 0x008000001000780b */ /* 0x000fe20003f6e000 */
[----:B------:R-:W-:Y:S01]  /*3ac0*/  @P5 FMUL R99, R99, 0.25 ;  /* 0x3e80000063635820 */ /* 0x000fe20000400000 */
[----:B------:R-:W-:Y:S01]  /*3ad0*/  LOP3.LUT R12, R9, 0xff800000, RZ, 0xc0, !PT ;  /* 0xff800000090c7812 */ /* 0x000fe200078ec0ff */
[----:B------:R-:W-:Y:S01]  /*3ae0*/  @P5 FMUL R98, R98, 0.25 ;  /* 0x3e80000062625820 */ /* 0x000fe20000400000 */
[----:B------:R-:W-:Y:S01]  /*3af0*/  FSEL R31, R5, R16, !P3 ;  /* 0x00000010051f7208 */ /* 0x000fe20005800000 */
[----:B------:R-:W-:Y:S01]  /*3b00*/  @P1 FMUL R16, R16, 0.25 ;  /* 0x3e80000010101820 */ /* 0x000fe20000400000 */
[----:B------:R-:W-:Y:S01]  /*3b10*/  FSETP.GEU.AND P2, PT, R25, 1.175494350822287508e-38, PT ;  /* 0x008000001900780b */ /* 0x000fe20003f4e000 */
[----:B------:R-:W-:Y:S01]  /*3b20*/  @!P6 FMUL R15, R15, 16777216 ;  /* 0x4b8000000f0fe820 */ /* 0x000fe20000400000 */
[----:B------:R-:W-:Y:S01]  /*3b30*/  FSEL R6, RZ, -23, P3 ;  /* 0xc1b80000ff067808 */ /* 0x000fe20001800000 */
[----:B------:R-:W-:Y:S01]  /*3b40*/  @!P6 FMUL R103, R103, 16777216 ;  /* 0x4b8000006767e820 */ /* 0x000fe20000400000 */
[----:B------:R-:W-:Y:S01]  /*3b50*/  ISETP.GE.U32.AND P0, PT, R8, 0x20, PT ;  /* 0x000000200800780c */ /* 0x000fe20003f06070 */
[----:B------:R-:W-:Y:S01]  /*3b60*/  @!P4 FMUL R16, R16, 16777216 ;  /* 0x4b8000001010c820 */ /* 0x000fe20000400000 */
[----:B------:R-:W-:Y:S01]  /*3b70*/  I2FP.F32.S32 R13, R12 ;  /* 0x0000000c000d7245 */ /* 0x000fe20000201400 */
[----:B------:R-:W0:Y:S01]  /*3b80*/  MUFU.RCP R14, R15 ;  /* 0x0000000f000e7308 */ /* 0x000e220000001000 */
[----:B------:R-:W-:Y:S01]  /*3b90*/  FSETP.GT.AND P3, PT, |R18|, 8.50705917302346158658e+37, PT ;  /* 0x7e8000001200780b */ /* 0x000fe20003f64200 */
[----:B------:R-:W-:Y:S01]  /*3ba0*/  @!P6 FMUL R102, R102, 16777216 ;  /* 0x4b8000006666e820 */ /* 0x000fe20000400000 */
[----:B------:R-:W-:Y:S01]  /*3bb0*/  I2FP.F32.S32 R8, R7 ;  /* 0x0000000700087245 */ /* 0x000fe20000201400 */
[----:B------:R-:W-:Y:S01]  /*3bc0*/  FFMA.FTZ R10, R13, 1.1920928955078125e-07, R10 ;  /* 0x340000000d0a7823 */ /* 0x000fe2000001000a */
[----:B------:R-:W-:Y:S01]  /*3bd0*/  FSEL R30, R4, R25, !P2 ;  /* 0x00000019041e7208 */ /* 0x000fe20005000000 */
[----:B------:R-:W-:Y:S01]  /*3be0*/  @!P6 FMUL R99, R99, 16777216 ;  /* 0x4b8000006363e820 */ /* 0x000fe20000400000 */
[----:B------:R-:W-:Y:S01]  /*3bf0*/  FSEL R4, RZ, -23, P2 ;  /* 0xc1b80000ff047808 */ /* 0x000fe20001000000 */
[----:B------:R-:W-:Y:S01]  /*3c00*/  FFMA.FTZ R3, R8, 1.1920928955078125e-07, R3 ;  /* 0x3400000008037823 */ /* 0x000fe20000010003 */
[C---:B------:R-:W-:Y:S01]  /*3c10*/  FSETP.GT.AND P5, PT, |R25|.reuse, 8.50705917302346158658e+37, PT ;  /* 0x7e8000001900780b */ /* 0x040fe20003fa4200 */
[----:B------:R-:W-:Y:S01]  /*3c20*/  @!P6 FMUL R98, R98, 16777216 ;  /* 0x4b8000006262e820 */ /* 0x000fe20000400000 */
[----:B------:R-:W-:Y:S01]  /*3c30*/  FSETP.GEU.AND P2, PT, |R18|, 1.175494350822287508e-38, PT ;  /* 0x008000001200780b */ /* 0x000fe20003f4e200 */
[----:B------:R-:W1:Y:S01]  /*3c40*/  MUFU.RCP R13, R16 ;  /* 0x00000010000d7308 */ /* 0x000e620000001000 */
[----:B------:R-:W-:Y:S01]  /*3c50*/  VIADD R5, R30, 0xc0cafb0d ;  /* 0xc0cafb0d1e057836 */ /* 0x000fe20000000000 */
[----:B------:R-:W-:Y:S01]  /*3c60*/  FSETP.GEU.AND P6, PT, |R25|, 1.175494350822287508e-38, PT ;  /* 0x008000001900780b */ /* 0x000fe20003fce200 */
[----:B------:R-:W-:Y:S01]  /*3c70*/  VIADD R8, R31, 0xc0cafb0d ;  /* 0xc0cafb0d1f087836 */ /* 0x000fe20000000000 */
[----:B------:R-:W-:Y:S01]  /*3c80*/  LOP3.LUT R26, R0, 0x3, RZ, 0xc0, !PT ;  /* 0x00000003001a7812 */ /* 0x000fe200078ec0ff */
[----:B------:R-:W-:Y:S01]  /*3c90*/  @P3 FMUL R18, R18, 0.25 ;  /* 0x3e80000012123820 */ /* 0x000fe20000400000 */
[----:B------:R-:W-:Y:S01]  /*3ca0*/  LOP3.LUT R11, R0, 0xe0, RZ, 0xc0, !PT ;  /* 0x000000e0000b7812 */ /* 0x000fe200078ec0ff */
[----:B------:R-:W-:Y:S01]  /*3cb0*/  @P1 FMUL R101, R101, 0.25 ;  /* 0x3e80000065651820 */ /* 0x000fe20000400000 */
[----:B------:R-:W-:Y:S01]  /*3cc0*/  LOP3.LUT R5, R5, 0xff800000, RZ, 0xc0, !PT ;  /* 0xff80000005057812 */ /* 0x000fe200078ec0ff */
[----:B------:R-:W-:Y:S01]  /*3cd0*/  @P1 FMUL R100, R100, 0.25 ;  /* 0x3e80000064641820 */ /* 0x000fe20000400000 */
[----:B------:R-:W-:Y:S01]  /*3ce0*/  LOP3.LUT R8, R8, 0xff800000, RZ, 0xc0, !PT ;  /* 0xff80000008087812 */ /* 0x000fe200078ec0ff */
[----:B------:R-:W-:Y:S01]  /*3cf0*/  @P1 FMUL R97, R97, 0.25 ;  /* 0x3e80000061611820 */ /* 0x000fe20000400000 */
[----:B------:R-:W-:Y:S01]  /*3d00*/  LEA R26, R26, R11, 0x2 ;  /* 0x0000000b1a1a7211 */ /* 0x000fe200078e10ff */
[----:B------:R-:W-:Y:S01]  /*3d10*/  @P1 FMUL R96, R96, 0.25 ;  /* 0x3e80000060601820 */ /* 0x000fe20000400000 */
[----:B------:R-:W-:Y:S01]  /*3d20*/  I2FP.F32.S32 R9, R5 ;  /* 0x0000000500097245 */ /* 0x000fe20000201400 */
[----:B------:R-:W-:Y:S01]  /*3d30*/  @P5 FMUL R25, R25, 0.25 ;  /* 0x3e80000019195820 */ /* 0x000fe20000400000 */
[----:B------:R-:W-:Y:S01]  /*3d40*/  I2FP.F32.S32 R11, R8 ;  /* 0x00000008000b7245 */ /* 0x000fe20000201400 */
[----:B------:R-:W-:Y:S01]  /*3d50*/  @!P2 FMUL R18, R18, 16777216 ;  /* 0x4b8000001212a820 */ /* 0x000fe20000400000 */
[----:B------:R-:W-:Y:S01]  /*3d60*/  @!P4 FMUL R101, R101, 16777216 ;  /* 0x4b8000006565c820 */ /* 0x000fe20000400000 */
[----:B------:R-:W-:Y:S01]  /*3d70*/  @!P4 FMUL R100, R100, 16777216 ;  /* 0x4b8000006464c820 */ /* 0x000fe20000400000 */
[----:B------:R-:W-:Y:S01]  /*3d80*/  @!P4 FMUL R97, R97, 16777216 ;  /* 0x4b8000006161c820 */ /* 0x000fe20000400000 */
[----:B------:R-:W-:Y:S01]  /*3d90*/  @!P4 FMUL R96, R96, 16777216 ;  /* 0x4b8000006060c820 */ /* 0x000fe20000400000 */
[----:B------:R-:W-:Y:S01]  /*3da0*/  @!P6 FMUL R25, R25, 16777216 ;  /* 0x4b8000001919e820 */ /* 0x000fe20000400000 */
[----:B------:R-:W-:Y:S01]  /*3db0*/  FFMA.FTZ R9, R9, 1.1920928955078125e-07, R4 ;  /* 0x3400000009097823 */ /* 0x000fe20000010004 */
[----:B------:R-:W-:Y:S01]  /*3dc0*/  FFMA.FTZ R11, R11, 1.1920928955078125e-07, R6 ;  /* 0x340000000b0b7823 */ /* 0x000fe20000010006 */
[C---:B0-----:R-:W-:Y:S01]  /*3dd0*/  FMUL R4, R14.reuse, R103 ;  /* 0x000000670e047220 */ /* 0x041fe20000400000 */
[C---:B------:R-:W-:Y:S01]  /*3de0*/  FMUL R6, R14.reuse, R102 ;  /* 0x000000660e067220 */ /* 0x040fe20000400000 */
[C---:B------:R-:W-:Y:S01]  /*3df0*/  FMUL R17, R14.reuse, R99 ;  /* 0x000000630e117220 */ /* 0x040fe20000400000 */
[----:B------:R-:W-:Y:S01]  /*3e00*/  FMUL R19, R14, R98 ;  /* 0x000000620e137220 */ /* 0x000fe20000400000 */
[----:B------:R-:W0:Y:S01]  /*3e10*/  MUFU.RCP R18, R18 ;  /* 0x0000001200127308 */ /* 0x000e220000001000 */
[C---:B-1----:R-:W-:Y:S01]  /*3e20*/  FMUL R14, R13.reuse, R101 ;  /* 0x000000650d0e7220 */ /* 0x042fe20000400000 */
[C---:B------:R-:W-:Y:S01]  /*3e30*/  FMUL R15, R13.reuse, R100 ;  /* 0x000000640d0f7220 */ /* 0x040fe20000400000 */
[C---:B------:R-:W-:Y:S01]  /*3e40*/  FMUL R21, R13.reuse, R97 ;  /* 0x000000610d157220 */ /* 0x040fe20000400000 */
[----:B------:R-:W-:Y:S01]  /*3e50*/  FMUL R16, R13, R96 ;  /* 0x000000600d107220 */ /* 0x000fe20000400000 */
[----:B------:R-:W-:Y:S01]  /*3e60*/  @P3 FMUL R93, R93, 0.25 ;  /* 0x3e8000005d5d3820 */ /* 0x000fe20000400000 */
[----:B------:R-:W-:Y:S01]  /*3e70*/  @P3 FMUL R92, R92, 0.25 ;  /* 0x3e8000005c5c3820 */ /* 0x000fe20000400000 */
[----:B------:R-:W-:Y:S01]  /*3e80*/  @P3 FMUL R89, R89, 0.25 ;  /* 0x3e80000059593820 */ /* 0x000fe20000400000 */
[----:B------:R-:W1:Y:S01]  /*3e90*/  MUFU.RCP R13, R25 ;  /* 0x00000019000d7308 */ /* 0x000e620000001000 */
[----:B------:R-:W-:Y:S01]  /*3ea0*/  @P3 FMUL R88, R88, 0.25 ;  /* 0x3e80000058583820 */ /* 0x000fe20000400000 */
[----:B------:R-:W-:Y:S01]  /*3eb0*/  @P5 FMUL R95, R95, 0.25 ;  /* 0x3e8000005f5f5820 */ /* 0x000fe20000400000 */
[----:B------:R-:W-:Y:S01]  /*3ec0*/  @P5 FMUL R94, R94, 0.25 ;  /* 0x3e8000005e5e5820 */ /* 0x000fe20000400000 */
[----:B------:R-:W-:Y:S01]  /*3ed0*/  @P5 FMUL R90, R90, 0.25 ;  /* 0x3e8000005a5a5820 */ /* 0x000fe20000400000 */
[----:B------:R-:W-:Y:S01]  /*3ee0*/  @P5 FMUL R91, R91, 0.25 ;  /* 0x3e8000005b5b5820 */ /* 0x000fe20000400000 */
[----:B------:R-:W-:Y:S01]  /*3ef0*/  @!P2 FMUL R93, R93, 16777216 ;  /* 0x4b8000005d5da820 */ /* 0x000fe20000400000 */
[----:B------:R-:W-:Y:S01]  /*3f00*/  @!P2 FMUL R92, R92, 16777216 ;  /* 0x4b8000005c5ca820 */ /* 0x000fe20000400000 */
[----:B------:R-:W-:Y:S01]  /*3f10*/  @!P2 FMUL R89, R89, 16777216 ;  /* 0x4b8000005959a820 */ /* 0x000fe20000400000 */
[----:B------:R-:W-:Y:S01]  /*3f20*/  @!P2 FMUL R88, R88, 16777216 ;  /* 0x4b8000005858a820 */ /* 0x000fe20000400000 */
[----:B------:R-:W-:Y:S01]  /*3f30*/  @!P6 FMUL R95, R95, 16777216 ;  /* 0x4b8000005f5fe820 */ /* 0x000fe20000400000 */
[----:B------:R-:W-:Y:S01]  /*3f40*/  @!P6 FMUL R94, R94, 16777216 ;  /* 0x4b8000005e5ee820 */ /* 0x000fe20000400000 */
[----:B------:R-:W-:Y:S01]  /*3f50*/  @!P6 FMUL R90, R90, 16777216 ;  /* 0x4b8000005a5ae820 */ /* 0x000fe20000400000 */
[----:B------:R-:W-:Y:S01]  /*3f60*/  LOP3.LUT R59, R0, 0x1c, RZ, 0xc0, !PT ;  /* 0x0000001c003b7812 */ /* 0x000fe200078ec0ff */
[----:B------:R-:W-:Y:S01]  /*3f70*/  @!P6 FMUL R91, R91, 16777216 ;  /* 0x4b8000005b5be820 */ /* 0x000fe20000400000 */
[C---:B0-----:R-:W-:Y:S01]  /*3f80*/  FMUL R22, R18.reuse, R93 ;  /* 0x0000005d12167220 */ /* 0x041fe20000400000 */
[C---:B------:R-:W-:Y:S01]  /*3f90*/  FMUL R23, R18.reuse, R92 ;  /* 0x0000005c12177220 */ /* 0x040fe20000400000 */
[C---:B------:R-:W-:Y:S01]  /*3fa0*/  FMUL R27, R18.reuse, R89 ;  /* 0x00000059121b7220 */ /* 0x040fe20000400000 */
[----:B------:R-:W-:Y:S01]  /*3fb0*/  FMUL R24, R18, R88 ;  /* 0x0000005812187220 */ /* 0x000fe20000400000 */
[C---:B-1----:R-:W-:Y:S01]  /*3fc0*/  FMUL R18, R13.reuse, R95 ;  /* 0x0000005f0d127220 */ /* 0x042fe20000400000 */
[C---:B------:R-:W-:Y:S01]  /*3fd0*/  FMUL R20, R13.reuse, R94 ;  /* 0x0000005e0d147220 */ /* 0x040fe20000400000 */
[----:B------:R-:W-:Y:S01]  /*3fe0*/  FMUL R25, R13, R90 ;  /* 0x0000005a0d197220 */ /* 0x000fe20000400000 */
[----:B------:R-:W-:Y:S01]  /*3ff0*/  F2FP.BF16.F32.PACK_AB R15, R15, R16 ;  /* 0x000000100f0f723e */ /* 0x000fe200000010ff */
[----:B------:R-:W-:Y:S01]  /*4000*/  FMUL R13, R13, R91 ;  /* 0x0000005b0d0d7220 */ /* 0x000fe20000400000 */
[----:B------:R-:W-:Y:S01]  /*4010*/  IMAD.U32 R16, R26, 0x8, R59 ;  /* 0x000000081a107824 */ /* 0x000fe200078e003b */
[----:B------:R-:W-:Y:S01]  /*4020*/  IADD3 R7, R29, -R7, RZ ;  /* 0x800000071d077210 */ /* 0x000fe20007ffe0ff */
[----:B------:R-:W-:Y:S01]  /*4030*/  IMAD.IADD R5, R30, 0x1, -R5 ;  /* 0x000000011e057824 */ /* 0x000fe200078e0a05 */
[----:B------:R-:W-:Y:S01]  /*4040*/  F2FP.BF16.F32.PACK_AB R23, R23, R24 ;  /* 0x000000181717723e */ /* 0x000fe200000010ff */
[----:B------:R-:W-:Y:S01]  /*4050*/  IMAD.IADD R8, R31, 0x1, -R8 ;  /* 0x000000011f087824 */ /* 0x000fe200078e0a08 */
[----:B------:R-:W-:Y:S01]  /*4060*/  F2FP.BF16.F32.PACK_AB R22, R22, R27 ;  /* 0x0000001b1616723e */ /* 0x000fe200000010ff */
[----:B------:R-:W-:Y:S01]  /*4070*/  FADD R7, R7, -1 ;  /* 0xbf80000007077421 */ /* 0x000fe20000000000 */
[----:B------:R-:W-:Y:S01]  /*4080*/  F2FP.BF16.F32.PACK_AB R17, R4, R17 ;  /* 0x000000110411723e */ /* 0x000fe200000010ff */
[----:B------:R-:W-:Y:S01]  /*4090*/  STS [R16+UR8], R23 ;  /* 0x0000001710007988 */ /* 0x000fe20008000808 */
[----:B------:R-:W-:Y:S01]  /*40a0*/  F2FP.BF16.F32.PACK_AB R20, R20, R25 ;  /* 0x000000191414723e */ /* 0x000fe200000010ff */
[----:B------:R-:W-:Y:S01]  /*40b0*/  IMAD.IADD R12, R57, 0x1, -R12 ;  /* 0x00000001390c7824 */ /* 0x000fe200078e0a0c */
[----:B------:R-:W-:Y:S01]  /*40c0*/  F2FP.BF16.F32.PACK_AB R13, R18, R13 ;  /* 0x0000000d120d723e */ /* 0x000fe200000010ff */
[----:B------:R-:W-:Y:S01]  /*40d0*/  STS [R16+UR8+0x80], R22 ;  /* 0x0000801610007988 */ /* 0x000fe20008000808 */
[----:B------:R-:W-:Y:S01]  /*40e0*/  LOP3.LUT R4, R16, 0x20, RZ, 0x3c, !PT ;  /* 0x0000002010047812 */ /* 0x000fe200078e3cff */
[----:B------:R-:W-:Y:S01]  /*40f0*/  FADD R5, R5, -1 ;  /* 0xbf80000005057421 */ /* 0x000fe20000000000 */
[----:B------:R-:W-:Y:S01]  /*4100*/  F2FP.BF16.F32.PACK_AB R14, R14, R21 ;  /* 0x000000150e0e723e */ /* 0x000fe200000010ff */
[----:B------:R-:W-:Y:S01]  /*4110*/  IMAD.MOV.U32 R21, RZ, RZ, 0x3dc6b27f ;  /* 0x3dc6b27fff157424 */ /* 0x000fe200078e00ff */
[----:B------:R-:W-:Y:S01]  /*4120*/  LOP3.LUT R18, R16, 0x40, RZ, 0x3c, !PT ;  /* 0x0000004010127812 */ /* 0x000fe200078e3cff */
[----:B------:R-:W-:Y:S01]  /*4130*/  STS [R4+UR8+0x800], R20 ;  /* 0x0008001404007988 */ /* 0x000fe20008000808 */
[----:B------:R-:W-:Y:S01]  /*4140*/  FADD R8, R8, -1 ;  /* 0xbf80000008087421 */ /* 0x000fe20000000000 */
[----:B------:R-:W-:Y:S01]  /*4150*/  FADD R12, R12, -1 ;  /* 0xbf8000000c0c7421 */ /* 0x000fe20000000000 */
[----:B------:R-:W-:Y:S01]  /*4160*/  F2FP.BF16.F32.PACK_AB R19, R6, R19 ;  /* 0x000000130613723e */ /* 0x000fe200000010ff */
[----:B------:R0:W-:Y:S01]  /*4170*/  STS [R4+UR8+0x880], R13 ;  /* 0x0008800d04007988 */ /* 0x0001e20008000808 */
[-C--:B------:R-:W-:Y:S01]  /*4180*/  FFMA.FTZ R6, R5, R21.reuse, -0.16845393180847167969 ;  /* 0xbe2c7f3005067423 */ /* 0x080fe20000010015 */
[----:B------:R-:W1:Y:S01]  /*4190*/  LDC R32, c[0x0][0x278] ;  /* 0x00009e00ff207b82 */ /* 0x000e620000000800 */
[----:B------:R-:W-:Y:S01]  /*41a0*/  ISETP.GE.U32.AND P4, PT, R29, 0x7f800000, PT ;  /* 0x7f8000001d00780c */ /* 0x000fe20003f86070 */
[----:B------:R2:W-:Y:S01]  /*41b0*/  STS [R18+UR8+0x1000], R15 ;  /* 0x0010000f12007988 */ /* 0x0005e20008000808 */
[C---:B------:R-:W-:Y:S01]  /*41c0*/  FFMA.FTZ R6, R5.reuse, R6, 0.1716887056827545166 ;  /* 0x3e2fcf2a05067423 */ /* 0x040fe20000010006 */
[----:B------:R-:W-:Y:S01]  /*41d0*/  ISETP.GE.U32.AND P5, PT, R30, 0x7f800000, PT ;  /* 0x7f8000001e00780c */ /* 0x000fe20003fa6070 */
[----:B------:R-:W-:Y:S01]  /*41e0*/  ULDC.64 UR6, c[0x0][0x270] ;  /* 0x00009c0000067ab9 */ /* 0x000fe20000000a00 */
[----:B------:R-:W-:Y:S01]  /*41f0*/  LOP3.LUT R24, R16, 0x60, RZ, 0x3c, !PT ;  /* 0x0000006010187812 */ /* 0x000fe200078e3cff */
[----:B------:R-:W-:Y:S01]  /*4200*/  FFMA.FTZ R6, R5, R6, -0.17900948226451873779 ;  /* 0xbe374e4305067423 */ /* 0x000fe20000010006 */
[-C--:B0-----:R-:W-:Y:S01]  /*4210*/  FFMA.FTZ R4, R7, R21.reuse, -0.16845393180847167969 ;  /* 0xbe2c7f3007047423 */ /* 0x081fe20000010015 */
[-C--:B------:R-:W-:Y:S01]  /*4220*/  FFMA.FTZ R13, R8, R21.reuse, -0.16845393180847167969 ;  /* 0xbe2c7f30080d7423 */ /* 0x080fe20000010015 */
[----:B------:R-:W0:Y:S01]  /*4230*/  LDC.64 R34, c[0x0][0x228] ;  /* 0x00008a00ff227b82 */ /* 0x000e220000000a00 */
[----:B------:R-:W-:Y:S01]  /*4240*/  FFMA.FTZ R6, R5, R6, 0.20512372255325317383 ;  /* 0x3e520bf405067423 */ /* 0x000fe20000010006 */
[----:B------:R-:W-:Y:S01]  /*4250*/  FFMA.FTZ R4, R7, R4, 0.1716887056827545166 ;  /* 0x3e2fcf2a07047423 */ /* 0x000fe20000010004 */
[----:B--2---:R-:W-:Y:S01]  /*4260*/  FFMA.FTZ R15, R12, R21, -0.16845393180847167969 ;  /* 0xbe2c7f300c0f7423 */ /* 0x004fe20000010015 */
[----:B------:R-:W-:Y:S01]  /*4270*/  FFMA.FTZ R13, R8, R13, 0.1716887056827545166 ;  /* 0x3e2fcf2a080d7423 */ /* 0x000fe2000001000d */
[----:B------:R-:W-:Y:S01]  /*4280*/  FFMA.FTZ R6, R5, R6, -0.24046532809734344482 ;  /* 0xbe763c8b05067423 */ /* 0x000fe20000010006 */
[----:B------:R-:W-:Y:S01]  /*4290*/  FFMA.FTZ R4, R7, R4, -0.17900948226451873779 ;  /* 0xbe374e4307047423 */ /* 0x000fe20000010004 */
[----:B------:R-:W-:Y:S01]  /*42a0*/  FFMA.FTZ R15, R12, R15, 0.1716887056827545166 ;  /* 0x3e2fcf2a0c0f7423 */ /* 0x000fe2000001000f */
[----:B------:R-:W-:Y:S01]  /*42b0*/  FFMA.FTZ R13, R8, R13, -0.17900948226451873779 ;  /* 0xbe374e43080d7423 */ /* 0x000fe2000001000d */
[----:B------:R-:W-:Y:S01]  /*42c0*/  FFMA.FTZ R6, R5, R6, 0.28857114911079406738 ;  /* 0x3e93bf9905067423 */ /* 0x000fe20000010006 */
[----:B------:R-:W-:Y:S01]  /*42d0*/  FFMA.FTZ R4, R7, R4, 0.20512372255325317383 ;  /* 0x3e520bf407047423 */ /* 0x000fe20000010004 */
[----:B------:R-:W-:Y:S01]  /*42e0*/  FFMA.FTZ R15, R12, R15, -0.17900948226451873779 ;  /* 0xbe374e430c0f7423 */ /* 0x000fe2000001000f */
[----:B------:R-:W-:Y:S01]  /*42f0*/  FFMA.FTZ R13, R8, R13, 0.20512372255325317383 ;  /* 0x3e520bf4080d7423 */ /* 0x000fe2000001000d */
[----:B------:R-:W-:Y:S01]  /*4300*/  FFMA.FTZ R6, R5, R6, -0.36067417263984680176 ;  /* 0xbeb8aa4905067423 */ /* 0x000fe20000010006 */
[----:B------:R-:W-:Y:S01]  /*4310*/  FFMA.FTZ R4, R7, R4, -0.24046532809734344482 ;  /* 0xbe763c8b07047423 */ /* 0x000fe20000010004 */
[----:B------:R-:W-:Y:S01]  /*4320*/  FFMA.FTZ R15, R12, R15, 0.20512372255325317383 ;  /* 0x3e520bf40c0f7423 */ /* 0x000fe2000001000f */
[----:B------:R-:W-:Y:S01]  /*4330*/  FFMA.FTZ R13, R8, R13, -0.24046532809734344482 ;  /* 0xbe763c8b080d7423 */ /* 0x000fe2000001000d */
[----:B------:R-:W-:Y:S01]  /*4340*/  FFMA.FTZ R6, R5, R6, 0.48089820146560668945 ;  /* 0x3ef6384a05067423 */ /* 0x000fe20000010006 */
[----:B------:R-:W-:Y:S01]  /*4350*/  FFMA.FTZ R4, R7, R4, 0.28857114911079406738 ;  /* 0x3e93bf9907047423 */ /* 0x000fe20000010004 */
[----:B------:R-:W-:Y:S01]  /*4360*/  FFMA.FTZ R15, R12, R15, -0.24046532809734344482 ;  /* 0xbe763c8b0c0f7423 */ /* 0x000fe2000001000f */
[----:B------:R-:W-:Y:S01]  /*4370*/  FFMA.FTZ R13, R8, R13, 0.28857114911079406738 ;  /* 0x3e93bf99080d7423 */ /* 0x000fe2000001000d */
[----:B------:R-:W-:Y:S01]  /*4380*/  FFMA.FTZ R6, R5, R6, -0.72134751081466674805 ;  /* 0xbf38aa3b05067423 */ /* 0x000fe20000010006 */
[----:B------:R-:W-:Y:S01]  /*4390*/  FFMA.FTZ R4, R7, R4, -0.36067417263984680176 ;  /* 0xbeb8aa4907047423 */ /* 0x000fe20000010004 */
[----:B------:R-:W-:Y:S01]  /*43a0*/  FFMA.FTZ R15, R12, R15, 0.28857114911079406738 ;  /* 0x3e93bf990c0f7423 */ /* 0x000fe2000001000f */
[----:B------:R-:W-:Y:S01]  /*43b0*/  FFMA.FTZ R13, R8, R13, -0.36067417263984680176 ;  /* 0xbeb8aa49080d7423 */ /* 0x000fe2000001000d */
[----:B------:R-:W-:Y:S01]  /*43c0*/  FMUL R6, R5, R6 ;  /* 0x0000000605067220 */ /* 0x000fe20000400000 */
[----:B------:R-:W-:Y:S01]  /*43d0*/  FFMA.FTZ R4, R7, R4, 0.48089820146560668945 ;  /* 0x3ef6384a07047423 */ /* 0x000fe20000010004 */
[----:B------:R-:W-:Y:S01]  /*43e0*/  FFMA.FTZ R15, R12, R15, -0.36067417263984680176 ;  /* 0xbeb8aa490c0f7423 */ /* 0x000fe2000001000f */
[----:B------:R-:W-:Y:S01]  /*43f0*/  FFMA.FTZ R13, R8, R13, 0.48089820146560668945 ;  /* 0x3ef6384a080d7423 */ /* 0x000fe2000001000d */
[----:B------:R-:W-:Y:S01]  /*4400*/  ISETP.GE.U32.AND P2, PT, R57, 0x7f800000, PT ;  /* 0x7f8000003900780c */ /* 0x000fe20003f46070 */
[----:B------:R-:W-:Y:S01]  /*4410*/  FFMA.FTZ R4, R7, R4, -0.72134751081466674805 ;  /* 0xbf38aa3b07047423 */ /* 0x000fe20000010004 */
[----:B------:R-:W-:Y:S01]  /*4420*/  FFMA.FTZ R15, R12, R15, 0.48089820146560668945 ;  /* 0x3ef6384a0c0f7423 */ /* 0x000fe2000001000f */
[----:B------:R-:W-:Y:S01]  /*4430*/  FFMA.FTZ R13, R8, R13, -0.72134751081466674805 ;  /* 0xbf38aa3b080d7423 */ /* 0x000fe2000001000d */
[----:B------:R-:W-:Y:S01]  /*4440*/  ISETP.GE.U32.AND P1, PT, R31, 0x7f800000, PT ;  /* 0x7f8000001f00780c */ /* 0x000fe20003f26070 */
[C---:B------:R-:W-:Y:S01]  /*4450*/  FMUL R4, R7.reuse, R4 ;  /* 0x0000000407047220 */ /* 0x040fe20000400000 */
[----:B------:R-:W-:Y:S01]  /*4460*/  FFMA.FTZ R15, R12, R15, -0.72134751081466674805 ;  /* 0xbf38aa3b0c0f7423 */ /* 0x000fe2000001000f */
[----:B------:R-:W-:Y:S01]  /*4470*/  FMUL R13, R8, R13 ;  /* 0x0000000d080d7220 */ /* 0x000fe20000400000 */
[----:B------:R-:W-:Y:S01]  /*4480*/  STS [R18+UR8+0x1080], R14 ;  /* 0x0010800e12007988 */ /* 0x000fe20008000808 */
[----:B------:R-:W-:Y:S01]  /*4490*/  FMUL R4, R7, R4 ;  /* 0x0000000407047220 */ /* 0x000fe20000400000 */
[----:B------:R-:W-:Y:S01]  /*44a0*/  FMUL R15, R12, R15 ;  /* 0x0000000f0c0f7220 */ /* 0x000fe20000400000 */
[----:B------:R-:W-:Y:S01]  /*44b0*/  FMUL R6, R5, R6 ;  /* 0x0000000605067220 */ /* 0x000fe20000400000 */
[----:B------:R-:W-:Y:S01]  /*44c0*/  FMUL R13, R8, R13 ;  /* 0x0000000d080d7220 */ /* 0x000fe20000400000 */
[----:B------:R-:W-:Y:S01]  /*44d0*/  FFMA.FTZ R4, R7, 1.4426950216293334961, R4 ;  /* 0x3fb8aa3b07047823 */ /* 0x000fe20000010004 */
[----:B------:R-:W-:Y:S01]  /*44e0*/  SHF.R.U32.HI R7, RZ, 0x5, R0 ;  /* 0x00000005ff077819 */ /* 0x000fe20000011600 */
[----:B------:R-:W-:Y:S01]  /*44f0*/  FMUL R15, R12, R15 ;  /* 0x0000000f0c0f7220 */ /* 0x000fe20000400000 */
[----:B------:R-:W-:Y:S01]  /*4500*/  STS [R24+UR8+0x1800], R19 ;  /* 0x0018001318007988 */ /* 0x000fe20008000808 */
[----:B------:R-:W-:Y:S01]  /*4510*/  FADD R3, R3, R4 ;  /* 0x0000000403037221 */ /* 0x000fe20000000000 */
[----:B------:R-:W-:Y:S01]  /*4520*/  SGXT.U32 R7, R7, 0x3 ;  /* 0x000000030707781a */ /* 0x000fe20000000000 */
[----:B------:R-:W-:Y:S01]  /*4530*/  @P4 IMAD.MOV.U32 R4, RZ, RZ, 0x7f800000 ;  /* 0x7f800000ff044424 */ /* 0x000fe200078e00ff */
[----:B------:R2:W-:Y:S01]  /*4540*/  STS [R24+UR8+0x1880], R17 ;  /* 0x0018801118007988 */ /* 0x0005e20008000808 */
[----:B------:R-:W-:Y:S01]  /*4550*/  FFMA.FTZ R6, R5, 1.4426950216293334961, R6 ;  /* 0x3fb8aa3b05067823 */ /* 0x000fe20000010006 */
[----:B------:R-:W-:Y:S01]  /*4560*/  FFMA.FTZ R8, R8, 1.4426950216293334961, R13 ;  /* 0x3fb8aa3b08087823 */ /* 0x000fe2000001000d */
[----:B------:R-:W-:Y:S01]  /*4570*/  FFMA.FTZ R15, R12, 1.4426950216293334961, R15 ;  /* 0x3fb8aa3b0c0f7823 */ /* 0x000fe2000001000f */
[----:B------:R-:W-:Y:S01]  /*4580*/  BAR.SYNC.DEFER_BLOCKING 0x0 ;  /* 0x0000000000007b1d */ /* 0x000fe20000010000 */
[----:B------:R-:W-:-:S02]  /*4590*/  @P5 IMAD.MOV.U32 R5, RZ, RZ, 0x7f800000 ;  /* 0x7f800000ff055424 */ /* 0x000fc400078e00ff */
[----:B------:R-:W-:Y:S01]  /*45a0*/  @P4 FFMA.FTZ R3, R29, R4, +INF ;  /* 0x7f8000001d034423 */ /* 0x000fe20000010004 */
[----:B------:R-:W-:Y:S01]  /*45b0*/  UIMAD UR6, UR9, UR6, URZ ;  /* 0x00000006090672a4 */ /* 0x000fe2000f8e023f */
[----:B-1----:R-:W-:Y:S02]  /*45c0*/  IMAD R7, R7, R32, RZ ;  /* 0x0000002007077224 */ /* 0x002fe400078e02ff */
[----:B------:R-:W-:Y:S01]  /*45d0*/  FADD R36, R9, R6 ;  /* 0x0000000609247221 */ /* 0x000fe20000000000 */
[----:B------:R-:W-:Y:S02]  /*45e0*/  IMAD R4, R2, UR7, RZ ;  /* 0x0000000702047c24 */ /* 0x000fe4000f8e02ff */
[----:B------:R-:W-:Y:S01]  /*45f0*/  FADD R37, R11, R8 ;  /* 0x000000080b257221 */ /* 0x000fe20000000000 */
[----:B------:R-:W-:Y:S01]  /*4600*/  FADD R38, R10, R15 ;  /* 0x0000000f0a267221 */ /* 0x000fe20000000000 */
[----:B------:R-:W-:Y:S01]  /*4610*/  @P5 FFMA.FTZ R36, R30, R5, +INF ;  /* 0x7f8000001e245423 */ /* 0x000fe20000010005 */
[----:B------:R-:W-:Y:S01]  /*4620*/  USHF.L.U32 UR5, UR6, 0x1, URZ ;  /* 0x0000000106057899 */ /* 0x000fe2000800063f */
[----:B------:R-:W-:Y:S01]  /*4630*/  @P2 MOV R10, 0x7f800000 ;  /* 0x7f800000000a2802 */ /* 0x000fe20000000f00 */
[----:B------:R-:W-:Y:S01]  /*4640*/  IMAD R8, R32, 0x8, R7 ;  /* 0x0000000820087824 */ /* 0x000fe200078e0207 */
[----:B------:R-:W-:Y:S01]  /*4650*/  UIMAD.WIDE UR6, UR6, 0x2, URZ ;  /* 0x00000002060678a5 */ /* 0x000fe2000f8e023f */
[----:B------:R-:W-:Y:S01]  /*4660*/  @P1 IMAD.MOV.U32 R6, RZ, RZ, 0x7f800000 ;  /* 0x7f800000ff061424 */ /* 0x000fe200078e00ff */
[----:B------:R-:W-:Y:S01]  /*4670*/  FSETP.NEU.AND P5, PT, R31, RZ, PT ;  /* 0x000000ff1f00720b */ /* 0x000fe20003fad000 */
[----:B------:R-:W-:-:S02]  /*4680*/  IMAD.SHL.U32 R5, R4, 0x2, RZ ;  /* 0x0000000204057824 */ /* 0x000fc400078e00ff */
[----:B------:R-:W-:Y:S01]  /*4690*/  @P2 FFMA.FTZ R38, R57, R10, +INF ;  /* 0x7f80000039262423 */ /* 0x000fe2000001000a */
[----:B------:R-:W-:Y:S02]  /*46a0*/  IMAD R9, R32, 0x8, R8 ;  /* 0x0000000820097824 */ /* 0x000fe400078e0208 */
[----:B------:R-:W-:Y:S01]  /*46b0*/  @P1 FFMA.FTZ R37, R31, R6, +INF ;  /* 0x7f8000001f251423 */ /* 0x000fe20000010006 */
[----:B------:R-:W-:Y:S01]  /*46c0*/  IMAD.HI R4, R4, 0x2, RZ ;  /* 0x0000000204047827 */ /* 0x000fe200078e02ff */
[----:B0-----:R-:W-:Y:S01]  /*46d0*/  IADD3 R34, P1, P2, R5, UR5, R34 ;  /* 0x0000000505227c10 */ /* 0x001fe2000fa3e022 */
[----:B------:R-:W-:Y:S01]  /*46e0*/  ULDC UR6, c[0x0][0x27c] ;  /* 0x00009f0000067ab9 */ /* 0x000fe20000000800 */
[----:B------:R-:W-:Y:S01]  /*46f0*/  FSETP.NEU.AND P4, PT, R30, RZ, PT ;  /* 0x000000ff1e00720b */ /* 0x000fe20003f8d000 */
[----:B------:R-:W-:Y:S01]  /*4700*/  IMAD.SHL.U32 R5, R0, 0x10, RZ ;  /* 0x0000001000057824 */ /* 0x000fe200078e00ff */
[----:B------:R-:W-:Y:S01]  /*4710*/  IADD3.X R42, R4, UR7, R35, P1, P2 ;  /* 0x00000007042a7c10 */ /* 0x000fe20008fe4423 */
[C---:B------:R-:W-:Y:S01]  /*4720*/  IMAD R0, R32.reuse, 0x8, R9 ;  /* 0x0000000820007824 */ /* 0x040fe200078e0209 */
[-C--:B------:R-:W-:Y:S01]  /*4730*/  LEA R4, P1, R7, R34.reuse, 0x1 ;  /* 0x0000002207047211 */ /* 0x080fe200078208ff */
[----:B------:R-:W0:Y:S01]  /*4740*/  LDS R41, [R28+UR8] ;  /* 0x000000081c297984 */ /* 0x000e220008000800 */
[----:B------:R-:W-:Y:S01]  /*4750*/  LOP3.LUT R5, R5, 0x70, RZ, 0xc0, !PT ;  /* 0x0000007005057812 */ /* 0x000fe200078ec0ff */
[----:B------:R-:W-:Y:S01]  /*4760*/  IMAD R13, R32, 0x8, R0 ;  /* 0x00000008200d7824 */ /* 0x000fe200078e0200 */
[----:B------:R-:W-:Y:S01]  /*4770*/  LEA R6, P2, R8, R34, 0x1 ;  /* 0x0000002208067211 */ /* 0x000fe200078408ff */
[----:B------:R-:W1:Y:S01]  /*4780*/  LDS R43, [R28+UR8+0x100] ;  /* 0x000100081c2b7984 */ /* 0x000e620008000800 */
[----:B------:R-:W-:Y:S01]  /*4790*/  IADD3 R40, R5, UR8, RZ ;  /* 0x0000000805287c10 */ /* 0x000fe2000fffe0ff */
[----:B------:R-:W-:Y:S01]  /*47a0*/  IMAD R15, R32, 0x8, R13 ;  /* 0x00000008200f7824 */ /* 0x000fe200078e020d */
[-C--:B------:R-:W-:Y:S01]  /*47b0*/  LEA.HI.X.SX32 R5, R7, R42.reuse, 0x1, P1 ;  /* 0x0000002a07057211 */ /* 0x080fe200008f0eff */
[----:B------:R-:W3:Y:S01]  /*47c0*/  LDS R45, [R28+UR8+0x200] ;  /* 0x000200081c2d7984 */ /* 0x000ee20008000800 */
[----:B------:R-:W-:Y:S01]  /*47d0*/  LEA.HI.X.SX32 R7, R8, R42, 0x1, P2 ;  /* 0x0000002a08077211 */ /* 0x000fe200010f0eff */
[----:B--2---:R-:W-:Y:S01]  /*47e0*/  IMAD R17, R32, 0x8, R15 ;  /* 0x0000000820117824 */ /* 0x004fe200078e020f */
[CC--:B------:R-:W-:Y:S01]  /*47f0*/  LEA R10, P2, R0.reuse, R34.reuse, 0x1 ;  /* 0x00000022000a7211 */ /* 0x0c0fe200078408ff */
[----:B------:R-:W2:Y:S01]  /*4800*/  LDS R47, [R28+UR8+0x300] ;  /* 0x000300081c2f7984 */ /* 0x000ea20008000800 */
[C---:B------:R-:W-:Y:S01]  /*4810*/  LEA R8, P1, R9.reuse, R34, 0x1 ;  /* 0x0000002209087211 */ /* 0x040fe200078208ff */
[----:B------:R-:W-:Y:S01]  /*4820*/  UIMAD UR6, UR9, UR6, URZ ;  /* 0x00000006090672a4 */ /* 0x000fe2000f8e023f */
[-C--:B------:R-:W-:Y:S01]  /*4830*/  LEA.HI.X.SX32 R11, R0, R42.reuse, 0x1, P2 ;  /* 0x0000002a000b7211 */ /* 0x080fe200010f0eff */
[----:B------:R-:W4:Y:S01]  /*4840*/  LDS R49, [R28+UR8+0x400] ;  /* 0x000400081c317984 */ /* 0x000f220008000800 */
[C---:B------:R-:W-:Y:S01]  /*4850*/  IMAD R0, R32.reuse, 0x8, R17 ;  /* 0x0000000820007824 */ /* 0x040fe200078e0211 */
[----:B------:R-:W-:Y:S01]  /*4860*/  LEA.HI.X.SX32 R9, R9, R42, 0x1, P1 ;  /* 0x0000002a09097211 */ /* 0x000fe200008f0eff */
[----:B------:R-:W-:Y:S01]  /*4870*/  USHF.L.U32 UR5, UR6, 0x2, URZ ;  /* 0x0000000206057899 */ /* 0x000fe2000800063f */
[----:B------:R-:W5:Y:S01]  /*4880*/  LDS R51, [R28+UR8+0x500] ;  /* 0x000500081c337984 */ /* 0x000f620008000800 */
[----:B------:R-:W-:Y:S01]  /*4890*/  IMAD R21, R32, 0x8, R0 ;  /* 0x0000000820157824 */ /* 0x000fe200078e0200 */
[-C--:B------:R-:W-:Y:S01]  /*48a0*/  LEA R18, P2, R0, R34.reuse, 0x1 ;  /* 0x0000002200127211 */ /* 0x080fe200078408ff */
[----:B------:R-:W-:Y:S01]  /*48b0*/  UIMAD.WIDE UR6, UR6, 0x4, URZ ;  /* 0x00000004060678a5 */ /* 0x000fe2000f8e023f */
[----:B------:R-:W5:Y:S01]  /*48c0*/  LDS R53, [R28+UR8+0x600] ;  /* 0x000600081c357984 */ /* 0x000f620008000800 */
[----:B------:R-:W-:Y:S01]  /*48d0*/  IMAD R23, R32, 0x8, R21 ;  /* 0x0000000820177824 */ /* 0x000fe200078e0215 */
[----:B------:R-:W-:-:S02]  /*48e0*/  LEA R14, P1, R15, R34, 0x1 ;  /* 0x000000220f0e7211 */ /* 0x000fc400078208ff */
[----:B------:R3:W5:Y:S01]  /*48f0*/  LDS R55, [R28+UR8+0x700] ;  /* 0x000700081c377984 */ /* 0x0007620008000800 */
[----:B------:R-:W-:Y:S01]  /*4900*/  IMAD R25, R32, 0x8, R23 ;  /* 0x0000000820197824 */ /* 0x000fe200078e0217 */
[----:B------:R-:W-:Y:S02]  /*4910*/  LEA.HI.X.SX32 R19, R0, R42, 0x1, P2 ;  /* 0x0000002a00137211 */ /* 0x000fe400010f0eff */
[----:B------:R-:W-:Y:S02]  /*4920*/  LEA R12, P6, R13, R34, 0x1 ;  /* 0x000000220d0c7211 */ /* 0x000fe400078c08ff */
[C---:B------:R-:W-:Y:S02]  /*4930*/  LEA R27, R32.reuse, R25, 0x3 ;  /* 0x00000019201b7211 */ /* 0x040fe400078e18ff */
[----:B------:R-:W-:Y:S02]  /*4940*/  LEA.HI.X.SX32 R15, R15, R42, 0x1, P1 ;  /* 0x0000002a0f0f7211 */ /* 0x000fe400008f0eff */
[-C--:B------:R-:W-:Y:S01]  /*4950*/  LEA R16, P1, R17, R34.reuse, 0x1 ;  /* 0x0000002211107211 */ /* 0x080fe200078208ff */
[C---:B------:R-:W-:Y:S01]  /*4960*/  IMAD R0, R32.reuse, 0x8, R27 ;  /* 0x0000000820007824 */ /* 0x040fe200078e021b */
[----:B------:R-:W-:Y:S01]  /*4970*/  LEA R22, P2, R23, R34, 0x1 ;  /* 0x0000002217167211 */ /* 0x000fe200078408ff */
[----:B0-----:R-:W-:Y:S01]  /*4980*/  STG.E.U16 desc[UR10][R4.64], R41 ;  /* 0x0000002904007986 */ /* 0x001fe2000c10150a */
[-C--:B------:R-:W-:Y:S01]  /*4990*/  LEA.HI.X.SX32 R13, R13, R42.reuse, 0x1, P6 ;  /* 0x0000002a0d0d7211 */ /* 0x080fe200030f0eff */
[C---:B------:R-:W-:Y:S01]  /*49a0*/  IMAD R31, R32.reuse, 0x8, R0 ;  /* 0x00000008201f7824 */ /* 0x040fe200078e0200 */
[----:B------:R-:W-:Y:S01]  /*49b0*/  LEA.HI.X.SX32 R17, R17, R42, 0x1, P1 ;  /* 0x0000002a11117211 */ /* 0x000fe200008f0eff */
[----:B-1----:R0:W-:Y:S01]  /*49c0*/  STG.E.U16 desc[UR10][R6.64], R43 ;  /* 0x0000002b06007986 */ /* 0x0021e2000c10150a */
[-C--:B------:R-:W-:Y:S01]  /*49d0*/  LEA R24, P6, R25, R34.reuse, 0x1 ;  /* 0x0000002219187211 */ /* 0x080fe200078c08ff */
[C---:B------:R-:W-:Y:S01]  /*49e0*/  IMAD R33, R32.reuse, 0x8, R31 ;  /* 0x0000000820217824 */ /* 0x040fe200078e021f */
[----:B------:R-:W-:Y:S01]  /*49f0*/  LEA R20, P1, R21, R34, 0x1 ;  /* 0x0000002215147211 */ /* 0x000fe200078208ff */
[----:B---3--:R-:W-:Y:S01]  /*4a00*/  STG.E.U16 desc[UR10][R8.64], R45 ;  /* 0x0000002d08007986 */ /* 0x008fe2000c10150a */
[----:B------:R-:W-:Y:S01]  /*4a10*/  LEA.HI.X.SX32 R23, R23, R42, 0x1, P2 ;  /* 0x0000002a17177211 */ /* 0x000fe200010f0eff */
[----:B------:R-:W-:Y:S01]  /*4a20*/  IMAD R35, R32, 0x8, R33 ;  /* 0x0000000820237824 */ /* 0x000fe200078e0221 */
[----:B------:R-:W-:Y:S01]  /*4a30*/  LEA R28, P2, R0, R34, 0x1 ;  /* 0x00000022001c7211 */ /* 0x000fe200078408ff */
[----:B--2---:R1:W-:Y:S01]  /*4a40*/  STG.E.U16 desc[UR10][R10.64], R47 ;  /* 0x0000002f0a007986 */ /* 0x0043e2000c10150a */
[----:B------:R-:W-:-:S02]  /*4a50*/  LEA.HI.X.SX32 R25, R25, R42, 0x1, P6 ;  /* 0x0000002a19197211 */ /* 0x000fc400030f0eff */
[----:B------:R-:W-:Y:S01]  /*4a60*/  FSETP.NEU.AND P3, PT, R29, RZ, PT ;  /* 0x000000ff1d00720b */ /* 0x000fe20003f6d000 */
[----:B----4-:R2:W-:Y:S01]  /*4a70*/  STG.E.U16 desc[UR10][R12.64], R49 ;  /* 0x000000310c007986 */ /* 0x0105e2000c10150a */
[----:B------:R-:W-:Y:S01]  /*4a80*/  LEA.HI.X.SX32 R21, R21, R42, 0x1, P1 ;  /* 0x0000002a15157211 */ /* 0x000fe200008f0eff */
[----:B0-----:R-:W0:Y:S01]  /*4a90*/  LDC.64 R6, c[0x0][0x230] ;  /* 0x00008c00ff067b82 */ /* 0x001e220000000a00 */
[-C--:B------:R-:W-:Y:S01]  /*4aa0*/  LEA R30, P6, R31, R34.reuse, 0x1 ;  /* 0x000000221f1e7211 */ /* 0x080fe200078c08ff */
[----:B-----5:R3:W-:Y:S01]  /*4ab0*/  STG.E.U16 desc[UR10][R14.64], R51 ;  /* 0x000000330e007986 */ /* 0x0207e2000c10150a */
[----:B------:R-:W-:Y:S02]  /*4ac0*/  LEA R26, P1, R27, R34, 0x1 ;  /* 0x000000221b1a7211 */ /* 0x000fe400078208ff */
[----:B------:R-:W-:Y:S01]  /*4ad0*/  LEA.HI.X.SX32 R29, R0, R42, 0x1, P2 ;  /* 0x0000002a001d7211 */ /* 0x000fe200010f0eff */
[----:B------:R-:W-:Y:S01]  /*4ae0*/  STG.E.U16 desc[UR10][R16.64], R53 ;  /* 0x0000003510007986 */ /* 0x000fe2000c10150a */
[----:B------:R-:W-:-:S02]  /*4af0*/  PRMT R0, R41, 0x7632, R0 ;  /* 0x0000763229007816 */ /* 0x000fc40000000000 */
[----:B-1----:R-:W-:Y:S01]  /*4b00*/  PRMT R11, R43, 0x7632, R11 ;  /* 0x000076322b0b7816 */ /* 0x002fe2000000000b */
[----:B------:R-:W-:Y:S01]  /*4b10*/  STG.E.U16 desc[UR10][R18.64], R55 ;  /* 0x0000003712007986 */ /* 0x000fe2000c10150a */
[----:B------:R-:W-:Y:S02]  /*4b20*/  LEA.HI.X.SX32 R31, R31, R42, 0x1, P6 ;  /* 0x0000002a1f1f7211 */ /* 0x000fe400030f0eff */
[----:B------:R-:W-:Y:S01]  /*4b30*/  LEA R32, P2, R33, R34, 0x1 ;  /* 0x0000002221207211 */ /* 0x000fe200078408ff */
[----:B------:R1:W-:Y:S01]  /*4b40*/  STG.E.U16 desc[UR10][R20.64], R0 ;  /* 0x0000000014007986 */ /* 0x0003e2000c10150a */
[----:B------:R-:W-:Y:S02]  /*4b50*/  PRMT R4, R45, 0x7632, R4 ;  /* 0x000076322d047816 */ /* 0x000fe40000000004 */
[----:B------:R-:W-:Y:S01]  /*4b60*/  LEA.HI.X.SX32 R27, R27, R42, 0x1, P1 ;  /* 0x0000002a1b1b7211 */ /* 0x000fe200008f0eff */
[----:B------:R-:W-:Y:S01]  /*4b70*/  STG.E.U16 desc[UR10][R22.64], R11 ;  /* 0x0000000b16007986 */ /* 0x000fe2000c10150a */
[----:B------:R-:W-:-:S02]  /*4b80*/  LEA R34, P6, R35, R34, 0x1 ;  /* 0x0000002223227211 */ /* 0x000fc400078c08ff */
[----:B--2---:R-:W-:Y:S01]  /*4b90*/  PRMT R13, R47, 0x7632, R13 ;  /* 0x000076322f0d7816 */ /* 0x004fe2000000000d */
[----:B------:R2:W-:Y:S01]  /*4ba0*/  STG.E.U16 desc[UR10][R24.64], R4 ;  /* 0x0000000418007986 */ /* 0x0005e2000c10150a */
[----:B------:R-:W-:Y:S02]  /*4bb0*/  PRMT R49, R49, 0x7632, R49 ;  /* 0x0000763231317816 */ /* 0x000fe40000000031 */
[----:B---3--:R-:W-:Y:S01]  /*4bc0*/  PRMT R15, R51, 0x7632, R15 ;  /* 0x00007632330f7816 */ /* 0x008fe2000000000f */
[----:B------:R3:W-:Y:S01]  /*4bd0*/  STG.E.U16 desc[UR10][R26.64], R13 ;  /* 0x0000000d1a007986 */ /* 0x0007e2000c10150a */
[-C--:B------:R-:W-:Y:S01]  /*4be0*/  LEA.HI.X.SX32 R33, R33, R42.reuse, 0x1, P2 ;  /* 0x0000002a21217211 */ /* 0x080fe200010f0eff */
[----:B-1----:R-:W-:Y:S01]  /*4bf0*/  IMAD.HI R0, R2, 0x4, RZ ;  /* 0x0000000402007827 */ /* 0x002fe200078e02ff */
[----:B------:R-:W-:Y:S01]  /*4c00*/  PRMT R16, R53, 0x7632, R16 ;  /* 0x0000763235107816 */ /* 0x000fe20000000010 */
[----:B------:R3:W-:Y:S01]  /*4c10*/  STG.E.U16 desc[UR10][R28.64], R49 ;  /* 0x000000311c007986 */ /* 0x0007e2000c10150a */
[----:B------:R-:W-:-:S02]  /*4c20*/  LEA.HI.X.SX32 R35, R35, R42, 0x1, P6 ;  /* 0x0000002a23237211 */ /* 0x000fc400030f0eff */
[----:B------:R-:W-:Y:S01]  /*4c30*/  PRMT R17, R55, 0x7632, R17 ;  /* 0x0000763237117816 */ /* 0x000fe20000000011 */
[----:B------:R3:W-:Y:S01]  /*4c40*/  STG.E.U16 desc[UR10][R30.64], R15 ;  /* 0x0000000f1e007986 */ /* 0x0007e2000c10150a */
[----:B------:R-:W-:Y:S02]  /*4c50*/  FSETP.NEU.AND P1, PT, R57, RZ, PT ;  /* 0x000000ff3900720b */ /* 0x000fe40003f2d000 */
[----:B------:R-:W-:Y:S01]  /*4c60*/  FSEL R3, R3, -INF , P3 ;  /* 0xff80000003037808 */ /* 0x000fe20001800000 */
[----:B------:R3:W-:Y:S01]  /*4c70*/  STG.E.U16 desc[UR10][R32.64], R16 ;  /* 0x0000001020007986 */ /* 0x0007e2000c10150a */
[----:B------:R-:W-:Y:S02]  /*4c80*/  FSEL R36, R36, -INF , P4 ;  /* 0xff80000024247808 */ /* 0x000fe40002000000 */
[----:B------:R-:W-:Y:S01]  /*4c90*/  FSEL R37, R37, -INF , P5 ;  /* 0xff80000025257808 */ /* 0x000fe20002800000 */
[----:B------:R3:W-:Y:S01]  /*4ca0*/  STG.E.U16 desc[UR10][R34.64], R17 ;  /* 0x0000001122007986 */ /* 0x0007e2000c10150a */
[----:B------:R-:W-:Y:S01]  /*4cb0*/  FSEL R38, R38, -INF , P1 ;  /* 0xff80000026267808 */ /* 0x000fe20000800000 */
[----:B------:R-:W-:Y:S01]  /*4cc0*/  FFMA R140, R3, 0.69314718246459960938, R162 ;  /* 0x3f317218038c7823 */ /* 0x000fe200000000a2 */
[----:B------:R-:W-:Y:S01]  /*4cd0*/  FFMA R141, R36, 0.69314718246459960938, R141 ;  /* 0x3f317218248d7823 */ /* 0x000fe2000000008d */
[----:B------:R-:W-:Y:S01]  /*4ce0*/  FFMA R142, R37, 0.69314718246459960938, R164 ;  /* 0x3f317218258e7823 */ /* 0x000fe200000000a4 */
[----:B--2---:R-:W-:Y:S01]  /*4cf0*/  LEA R4, R59, UR8, 0x2 ;  /* 0x000000083b047c11 */ /* 0x004fe2000f8e10ff */
[----:B------:R-:W-:Y:S01]  /*4d00*/  FFMA R143, R38, 0.69314718246459960938, R163 ;  /* 0x3f317218268f7823 */ /* 0x000fe200000000a3 */
[----:B------:R-:W-:Y:S01]  /*4d10*/  BAR.SYNC.DEFER_BLOCKING 0x0 ;  /* 0x0000000000007b1d */ /* 0x000fe20000010000 */
[----:B------:R-:W-:Y:S01]  /*4d20*/  IMAD.SHL.U32 R3, R2, 0x4, RZ ;  /* 0x0000000402037824 */ /* 0x000fe200078e00ff */
[----:B------:R-:W-:-:S04]  /*4d30*/  LEA.HI R40, R39, R40, RZ, 0x1f ;  /* 0x0000002827287211 */ /* 0x000fc800078ff8ff */
[----:B0-----:R-:W-:-:S04]  /*4d40*/  IADD3 R2, P1, P2, R3, UR5, R6 ;  /* 0x0000000503027c10 */ /* 0x001fc8000fa3e006 */
[----:B------:R-:W-:Y:S01]  /*4d50*/  IADD3.X R3, R0, UR7, R7, P1, P2 ;  /* 0x0000000700037c10 */ /* 0x000fe20008fe4407 */
[----:B------:R3:W-:Y:S01]  /*4d60*/  STS.128 [R4], R140 ;  /* 0x0000008c04007388 */ /* 0x0007e20000000c00 */
[----:B------:R-:W-:Y:S06]  /*4d70*/  BAR.SYNC.DEFER_BLOCKING 0x0 ;  /* 0x0000000000007b1d */ /* 0x000fec0000010000 */
[----:B------:R-:W-:Y:S05]  /*4d80*/  @P0 EXIT ;  /* 0x000000000000094d */ /* 0x000fea0003800000 */
[----:B------:R-:W0:Y:S04]  /*4d90*/  LDS R5, [R40] ;  /* 0x0000000028057984 */ /* 0x000e280000000800 */
[----:B0-----:R-:W-:Y:S01]  /*4da0*/  STG.E desc[UR10][R2.64], R5 ;  /* 0x0000000502007986 */ /* 0x001fe2000c10190a */
[----:B------:R-:W-:Y:S05]  /*4db0*/  EXIT ;  /* 0x000000000000794d */ /* 0x000fea0003800000 */
.L_x_10:
[----:B------:R-:W-:-:S00]  /*4dc0*/  BRA `(.L_x_10) ;  /* 0xfffffffc00fc7947 */ /* 0x000fc0000383ffff */
[----:B------:R-:W-:-:S00]  /*4dd0*/  NOP ;  /* 0x0000000000007918 */ /* 0x000fc00000000000 */
        /* <DEDUP_REMOVED lines=10> */
.L_x_11:


//--------------------- .nv.global.init           --------------------------
	.section	.nv.global.init,"aw",@progbits
.nv.global.init:
	.type		_$_str,@object
	.size		_$_str,(.L_0 - _$_str)
_$_str:
        /*0000*/ 	.byte	0x5f, 0x5f, 0x43, 0x55, 0x44, 0x41, 0x5f, 0x46, 0x54, 0x5a, 0x00
.L_0:


//--------------------- .nv.shared.attn_fwd       --------------------------
	.section	.nv.shared.attn_fwd,"aw",@nobits
	.sectionflags	@""
	.align	16
	.zero		1024


//--------------------- .nv.shared.reserved.0     --------------------------
	.section	.nv.shared.reserved.0,"aw",@nobits
	.weak		__nv_reservedSMEM_offset_0_alias
	.size		__nv_reservedSMEM_offset_0_alias, 0, 0
	.other		__nv_reservedSMEM_offset_0_alias,@"STO_CUDA_RESERVED_SHARED STV_DEFAULT"
__nv_reservedSMEM_offset_0_alias:
	.zero		0


//--------------------- .nv.constant0.attn_fwd    --------------------------
	.section	.nv.constant0.attn_fwd,"a",@progbits
	.sectionflags	@""
	.align	4
.nv.constant0.attn_fwd:
	.zero		664


//--------------------- SYMBOLS --------------------------

	.type		.nv.reservedSmem.offset0,@object
	.size		.nv.reservedSmem.offset0,0x4
